//
// Generated by NVIDIA NVVM Compiler
//
// Compiler Build ID: CL-36424714
// Cuda compilation tools, release 13.0, V13.0.88
// Based on NVVM 20.0.0
//

.version 9.0
.target sm_100
.address_size 64

	// .globl	MSSSIML1

.visible .entry MSSSIML1(
	.param .u64 .ptr .align 1 MSSSIML1_param_0,
	.param .u64 .ptr .align 1 MSSSIML1_param_1,
	.param .u64 .ptr .align 1 MSSSIML1_param_2,
	.param .u64 .ptr .align 1 MSSSIML1_param_3,
	.param .u32 MSSSIML1_param_4,
	.param .u32 MSSSIML1_param_5,
	.param .f32 MSSSIML1_param_6
)
{
	.local .align 4 .b8 	__local_depot0[160];
	.reg .b64 	%SP;
	.reg .b64 	%SPL;
	.reg .pred 	%p<14>;
	.reg .b32 	%r<116>;
	.reg .b32 	%f<451>;
	.reg .b64 	%rd<56>;

	mov.u64 	%SPL, __local_depot0;
	ld.param.u64 	%rd17, [MSSSIML1_param_0];
	ld.param.u64 	%rd18, [MSSSIML1_param_1];
	ld.param.u32 	%r27, [MSSSIML1_param_4];
	ld.param.u32 	%r26, [MSSSIML1_param_5];
	cvta.to.global.u64 	%rd1, %rd18;
	cvta.to.global.u64 	%rd2, %rd17;
	add.u64 	%rd3, %SPL, 0;
	add.u64 	%rd4, %SPL, 20;
	add.u64 	%rd5, %SPL, 40;
	add.u64 	%rd6, %SPL, 60;
	add.u64 	%rd7, %SPL, 80;
	add.u64 	%rd8, %SPL, 100;
	add.u64 	%rd9, %SPL, 120;
	add.u64 	%rd10, %SPL, 140;
	mov.u32 	%r28, %ctaid.x;
	mov.u32 	%r29, %ntid.x;
	mov.u32 	%r30, %tid.x;
	mad.lo.s32 	%r1, %r28, %r29, %r30;
	mov.u32 	%r31, %ctaid.y;
	mov.u32 	%r32, %ntid.y;
	mov.u32 	%r33, %tid.y;
	mad.lo.s32 	%r34, %r31, %r32, %r33;
	setp.ge.s32 	%p1, %r1, %r26;
	setp.ge.s32 	%p2, %r34, %r27;
	or.pred  	%p3, %p1, %p2;
	@%p3 bra 	$L__BB0_17;
	mad.lo.s32 	%r3, %r1, 3, %r34;
	mov.b32 	%r36, 1056964608;
	st.local.u32 	[%rd3], %r36;
	mov.b32 	%r37, 1065353216;
	st.local.u32 	[%rd3+4], %r37;
	mov.b32 	%r38, 1073741824;
	st.local.u32 	[%rd3+8], %r38;
	mov.b32 	%r39, 1082130432;
	st.local.u32 	[%rd3+12], %r39;
	mov.b32 	%r40, 1090519040;
	st.local.u32 	[%rd3+16], %r40;
	mov.b32 	%r108, 0;
	st.local.u32 	[%rd5], %r108;
	st.local.u32 	[%rd5+4], %r108;
	st.local.u32 	[%rd5+8], %r108;
	st.local.u32 	[%rd5+12], %r108;
	st.local.u32 	[%rd5+16], %r108;
	st.local.u32 	[%rd6], %r108;
	st.local.u32 	[%rd6+4], %r108;
	st.local.u32 	[%rd6+8], %r108;
	st.local.u32 	[%rd6+12], %r108;
	st.local.u32 	[%rd6+16], %r108;
	st.local.u32 	[%rd7], %r108;
	st.local.u32 	[%rd7+4], %r108;
	st.local.u32 	[%rd7+8], %r108;
	st.local.u32 	[%rd7+12], %r108;
	st.local.u32 	[%rd7+16], %r108;
	st.local.u32 	[%rd8], %r108;
	st.local.u32 	[%rd8+4], %r108;
	st.local.u32 	[%rd8+8], %r108;
	st.local.u32 	[%rd8+12], %r108;
	st.local.u32 	[%rd8+16], %r108;
	st.local.u32 	[%rd9], %r108;
	st.local.u32 	[%rd9+4], %r108;
	st.local.u32 	[%rd9+8], %r108;
	st.local.u32 	[%rd9+12], %r108;
	st.local.u32 	[%rd9+16], %r108;
	st.local.u32 	[%rd10], %r108;
	st.local.u32 	[%rd10+4], %r108;
	st.local.u32 	[%rd10+8], %r108;
	st.local.u32 	[%rd10+12], %r108;
	st.local.u32 	[%rd10+16], %r108;
	mul.lo.s32 	%r4, %r3, 961;
	mov.f32 	%f436, 0f3F800000;
	mov.f32 	%f444, 0f00000000;
$L__BB0_2:
	mul.wide.u32 	%rd27, %r108, 4;
	add.s64 	%rd28, %rd3, %rd27;
	ld.local.f32 	%f75, [%rd28];
	add.f32 	%f76, %f75, %f75;
	mul.f32 	%f3, %f75, %f76;
	mul.f32 	%f77, %f3, 0f40490FDB;
	rcp.rn.f32 	%f4, %f77;
	add.s64 	%rd29, %rd5, %rd27;
	add.s64 	%rd30, %rd6, %rd27;
	add.s64 	%rd31, %rd10, %rd27;
	ld.local.f32 	%f443, [%rd29];
	ld.local.f32 	%f442, [%rd30];
	ld.local.f32 	%f441, [%rd31];
	mov.b32 	%r109, 0;
$L__BB0_3:
	add.s32 	%r43, %r109, -15;
	mul.lo.s32 	%r7, %r43, %r43;
	mad.lo.s32 	%r8, %r109, 31, %r4;
	mov.b32 	%r110, 0;
$L__BB0_4:
	add.s32 	%r44, %r110, -15;
	mad.lo.s32 	%r45, %r44, %r44, %r7;
	neg.s32 	%r46, %r45;
	cvt.rn.f32.s32 	%f78, %r46;
	div.rn.f32 	%f79, %f78, %f3;
	fma.rn.f32 	%f80, %f79, 0f3BBB989D, 0f3F000000;
	cvt.sat.f32.f32 	%f81, %f80;
	mov.f32 	%f82, 0f4B400001;
	mov.f32 	%f83, 0f437C0000;
	fma.rm.f32 	%f84, %f81, %f83, %f82;
	add.f32 	%f85, %f84, 0fCB40007F;
	neg.f32 	%f86, %f85;
	fma.rn.f32 	%f87, %f79, 0f3FB8AA3B, %f86;
	fma.rn.f32 	%f88, %f79, 0f32A57060, %f87;
	mov.b32 	%r47, %f84;
	shl.b32 	%r48, %r47, 23;
	mov.b32 	%f89, %r48;
	ex2.approx.ftz.f32 	%f90, %f88;
	mul.f32 	%f91, %f90, %f89;
	mul.f32 	%f92, %f4, %f91;
	add.s32 	%r49, %r8, %r110;
	mul.wide.s32 	%rd32, %r49, 4;
	add.s64 	%rd11, %rd2, %rd32;
	ld.global.f32 	%f93, [%rd11];
	add.f32 	%f94, %f93, 0f3F000000;
	add.s64 	%rd12, %rd1, %rd32;
	ld.global.f32 	%f95, [%rd12];
	add.f32 	%f96, %f95, 0f3F000000;
	fma.rn.f32 	%f97, %f94, %f92, %f443;
	fma.rn.f32 	%f98, %f96, %f92, %f442;
	add.f32 	%f99, %f441, %f92;
	sub.f32 	%f100, %f94, %f96;
	mul.f32 	%f101, %f100, %f92;
	abs.f32 	%f102, %f101;
	add.f32 	%f103, %f444, %f102;
	add.s32 	%r50, %r110, -14;
	mad.lo.s32 	%r51, %r50, %r50, %r7;
	neg.s32 	%r52, %r51;
	cvt.rn.f32.s32 	%f104, %r52;
	div.rn.f32 	%f105, %f104, %f3;
	fma.rn.f32 	%f106, %f105, 0f3BBB989D, 0f3F000000;
	cvt.sat.f32.f32 	%f107, %f106;
	fma.rm.f32 	%f108, %f107, %f83, %f82;
	add.f32 	%f109, %f108, 0fCB40007F;
	neg.f32 	%f110, %f109;
	fma.rn.f32 	%f111, %f105, 0f3FB8AA3B, %f110;
	fma.rn.f32 	%f112, %f105, 0f32A57060, %f111;
	mov.b32 	%r53, %f108;
	shl.b32 	%r54, %r53, 23;
	mov.b32 	%f113, %r54;
	ex2.approx.ftz.f32 	%f114, %f112;
	mul.f32 	%f115, %f114, %f113;
	mul.f32 	%f116, %f4, %f115;
	ld.global.f32 	%f117, [%rd11+4];
	add.f32 	%f118, %f117, 0f3F000000;
	ld.global.f32 	%f119, [%rd12+4];
	add.f32 	%f120, %f119, 0f3F000000;
	fma.rn.f32 	%f121, %f118, %f116, %f97;
	fma.rn.f32 	%f122, %f120, %f116, %f98;
	add.f32 	%f123, %f99, %f116;
	sub.f32 	%f124, %f118, %f120;
	mul.f32 	%f125, %f124, %f116;
	abs.f32 	%f126, %f125;
	add.f32 	%f127, %f103, %f126;
	add.s32 	%r55, %r110, -13;
	mad.lo.s32 	%r56, %r55, %r55, %r7;
	neg.s32 	%r57, %r56;
	cvt.rn.f32.s32 	%f128, %r57;
	div.rn.f32 	%f129, %f128, %f3;
	fma.rn.f32 	%f130, %f129, 0f3BBB989D, 0f3F000000;
	cvt.sat.f32.f32 	%f131, %f130;
	fma.rm.f32 	%f132, %f131, %f83, %f82;
	add.f32 	%f133, %f132, 0fCB40007F;
	neg.f32 	%f134, %f133;
	fma.rn.f32 	%f135, %f129, 0f3FB8AA3B, %f134;
	fma.rn.f32 	%f136, %f129, 0f32A57060, %f135;
	mov.b32 	%r58, %f132;
	shl.b32 	%r59, %r58, 23;
	mov.b32 	%f137, %r59;
	ex2.approx.ftz.f32 	%f138, %f136;
	mul.f32 	%f139, %f138, %f137;
	mul.f32 	%f140, %f4, %f139;
	ld.global.f32 	%f141, [%rd11+8];
	add.f32 	%f142, %f141, 0f3F000000;
	ld.global.f32 	%f143, [%rd12+8];
	add.f32 	%f144, %f143, 0f3F000000;
	fma.rn.f32 	%f443, %f142, %f140, %f121;
	fma.rn.f32 	%f442, %f144, %f140, %f122;
	add.f32 	%f441, %f123, %f140;
	sub.f32 	%f145, %f142, %f144;
	mul.f32 	%f146, %f145, %f140;
	abs.f32 	%f147, %f146;
	add.f32 	%f19, %f127, %f147;
	setp.eq.s32 	%p4, %r110, 28;
	@%p4 bra 	$L__BB0_6;
	setp.eq.s32 	%p5, %r108, 4;
	add.s32 	%r60, %r110, -12;
	mad.lo.s32 	%r61, %r60, %r60, %r7;
	neg.s32 	%r62, %r61;
	cvt.rn.f32.s32 	%f148, %r62;
	div.rn.f32 	%f149, %f148, %f3;
	fma.rn.f32 	%f150, %f149, 0f3BBB989D, 0f3F000000;
	cvt.sat.f32.f32 	%f151, %f150;
	mov.f32 	%f152, 0f4B400001;
	mov.f32 	%f153, 0f437C0000;
	fma.rm.f32 	%f154, %f151, %f153, %f152;
	add.f32 	%f155, %f154, 0fCB40007F;
	neg.f32 	%f156, %f155;
	fma.rn.f32 	%f157, %f149, 0f3FB8AA3B, %f156;
	fma.rn.f32 	%f158, %f149, 0f32A57060, %f157;
	mov.b32 	%r63, %f154;
	shl.b32 	%r64, %r63, 23;
	mov.b32 	%f159, %r64;
	ex2.approx.ftz.f32 	%f160, %f158;
	mul.f32 	%f161, %f160, %f159;
	mul.f32 	%f162, %f4, %f161;
	ld.global.f32 	%f163, [%rd11+12];
	add.f32 	%f164, %f163, 0f3F000000;
	ld.global.f32 	%f165, [%rd12+12];
	add.f32 	%f166, %f165, 0f3F000000;
	fma.rn.f32 	%f443, %f164, %f162, %f443;
	fma.rn.f32 	%f442, %f166, %f162, %f442;
	add.f32 	%f441, %f441, %f162;
	sub.f32 	%f167, %f164, %f166;
	mul.f32 	%f168, %f167, %f162;
	abs.f32 	%f169, %f168;
	add.f32 	%f170, %f19, %f169;
	selp.f32 	%f444, %f170, %f444, %p5;
	add.s32 	%r110, %r110, 4;
	bra.uni 	$L__BB0_4;
$L__BB0_6:
	setp.eq.s32 	%p6, %r108, 4;
	selp.f32 	%f444, %f19, %f444, %p6;
	add.s32 	%r109, %r109, 1;
	setp.ne.s32 	%p7, %r109, 31;
	@%p7 bra 	$L__BB0_3;
	st.local.f32 	[%rd31], %f441;
	div.rn.f32 	%f25, %f443, %f441;
	add.s64 	%rd35, %rd5, %rd27;
	st.local.f32 	[%rd35], %f25;
	div.rn.f32 	%f26, %f442, %f441;
	add.s64 	%rd36, %rd6, %rd27;
	st.local.f32 	[%rd36], %f26;
	add.s64 	%rd37, %rd7, %rd27;
	add.s64 	%rd38, %rd8, %rd27;
	add.s64 	%rd39, %rd9, %rd27;
	ld.local.f32 	%f450, [%rd37];
	ld.local.f32 	%f449, [%rd38];
	ld.local.f32 	%f448, [%rd39];
	mov.b32 	%r111, 0;
$L__BB0_8:
	add.s32 	%r67, %r111, -15;
	mul.lo.s32 	%r13, %r67, %r67;
	mov.b32 	%r112, 0;
$L__BB0_9:
	add.s32 	%r68, %r112, -15;
	mad.lo.s32 	%r69, %r68, %r68, %r13;
	neg.s32 	%r70, %r69;
	cvt.rn.f32.s32 	%f171, %r70;
	div.rn.f32 	%f172, %f171, %f3;
	fma.rn.f32 	%f173, %f172, 0f3BBB989D, 0f3F000000;
	cvt.sat.f32.f32 	%f174, %f173;
	mov.f32 	%f175, 0f4B400001;
	mov.f32 	%f176, 0f437C0000;
	fma.rm.f32 	%f177, %f174, %f176, %f175;
	add.f32 	%f178, %f177, 0fCB40007F;
	neg.f32 	%f179, %f178;
	fma.rn.f32 	%f180, %f172, 0f3FB8AA3B, %f179;
	fma.rn.f32 	%f181, %f172, 0f32A57060, %f180;
	mov.b32 	%r71, %f177;
	shl.b32 	%r72, %r71, 23;
	mov.b32 	%f182, %r72;
	ex2.approx.ftz.f32 	%f183, %f181;
	mul.f32 	%f184, %f183, %f182;
	mul.f32 	%f185, %f4, %f184;
	mad.lo.s32 	%r73, %r111, 31, %r4;
	add.s32 	%r74, %r73, %r112;
	mul.wide.s32 	%rd40, %r74, 4;
	add.s64 	%rd13, %rd2, %rd40;
	ld.global.f32 	%f186, [%rd13];
	add.f32 	%f187, %f186, 0f3F000000;
	add.s64 	%rd14, %rd1, %rd40;
	ld.global.f32 	%f188, [%rd14];
	add.f32 	%f189, %f188, 0f3F000000;
	mul.f32 	%f190, %f187, %f185;
	fma.rn.f32 	%f191, %f187, %f190, %f450;
	mul.f32 	%f192, %f189, %f185;
	fma.rn.f32 	%f193, %f189, %f192, %f449;
	fma.rn.f32 	%f194, %f189, %f190, %f448;
	add.s32 	%r75, %r112, -14;
	mad.lo.s32 	%r76, %r75, %r75, %r13;
	neg.s32 	%r77, %r76;
	cvt.rn.f32.s32 	%f195, %r77;
	div.rn.f32 	%f196, %f195, %f3;
	fma.rn.f32 	%f197, %f196, 0f3BBB989D, 0f3F000000;
	cvt.sat.f32.f32 	%f198, %f197;
	fma.rm.f32 	%f199, %f198, %f176, %f175;
	add.f32 	%f200, %f199, 0fCB40007F;
	neg.f32 	%f201, %f200;
	fma.rn.f32 	%f202, %f196, 0f3FB8AA3B, %f201;
	fma.rn.f32 	%f203, %f196, 0f32A57060, %f202;
	mov.b32 	%r78, %f199;
	shl.b32 	%r79, %r78, 23;
	mov.b32 	%f204, %r79;
	ex2.approx.ftz.f32 	%f205, %f203;
	mul.f32 	%f206, %f205, %f204;
	mul.f32 	%f207, %f4, %f206;
	ld.global.f32 	%f208, [%rd13+4];
	add.f32 	%f209, %f208, 0f3F000000;
	ld.global.f32 	%f210, [%rd14+4];
	add.f32 	%f211, %f210, 0f3F000000;
	mul.f32 	%f212, %f209, %f207;
	fma.rn.f32 	%f213, %f209, %f212, %f191;
	mul.f32 	%f214, %f211, %f207;
	fma.rn.f32 	%f215, %f211, %f214, %f193;
	fma.rn.f32 	%f216, %f211, %f212, %f194;
	add.s32 	%r80, %r112, -13;
	mad.lo.s32 	%r81, %r80, %r80, %r13;
	neg.s32 	%r82, %r81;
	cvt.rn.f32.s32 	%f217, %r82;
	div.rn.f32 	%f218, %f217, %f3;
	fma.rn.f32 	%f219, %f218, 0f3BBB989D, 0f3F000000;
	cvt.sat.f32.f32 	%f220, %f219;
	fma.rm.f32 	%f221, %f220, %f176, %f175;
	add.f32 	%f222, %f221, 0fCB40007F;
	neg.f32 	%f223, %f222;
	fma.rn.f32 	%f224, %f218, 0f3FB8AA3B, %f223;
	fma.rn.f32 	%f225, %f218, 0f32A57060, %f224;
	mov.b32 	%r83, %f221;
	shl.b32 	%r84, %r83, 23;
	mov.b32 	%f226, %r84;
	ex2.approx.ftz.f32 	%f227, %f225;
	mul.f32 	%f228, %f227, %f226;
	mul.f32 	%f229, %f4, %f228;
	ld.global.f32 	%f230, [%rd13+8];
	add.f32 	%f231, %f230, 0f3F000000;
	ld.global.f32 	%f232, [%rd14+8];
	add.f32 	%f233, %f232, 0f3F000000;
	mul.f32 	%f234, %f231, %f229;
	fma.rn.f32 	%f450, %f231, %f234, %f213;
	mul.f32 	%f235, %f233, %f229;
	fma.rn.f32 	%f449, %f233, %f235, %f215;
	fma.rn.f32 	%f448, %f233, %f234, %f216;
	setp.eq.s32 	%p8, %r112, 28;
	@%p8 bra 	$L__BB0_11;
	add.s32 	%r85, %r112, -12;
	mad.lo.s32 	%r86, %r85, %r85, %r13;
	neg.s32 	%r87, %r86;
	cvt.rn.f32.s32 	%f236, %r87;
	div.rn.f32 	%f237, %f236, %f3;
	fma.rn.f32 	%f238, %f237, 0f3BBB989D, 0f3F000000;
	cvt.sat.f32.f32 	%f239, %f238;
	mov.f32 	%f240, 0f4B400001;
	mov.f32 	%f241, 0f437C0000;
	fma.rm.f32 	%f242, %f239, %f241, %f240;
	add.f32 	%f243, %f242, 0fCB40007F;
	neg.f32 	%f244, %f243;
	fma.rn.f32 	%f245, %f237, 0f3FB8AA3B, %f244;
	fma.rn.f32 	%f246, %f237, 0f32A57060, %f245;
	mov.b32 	%r88, %f242;
	shl.b32 	%r89, %r88, 23;
	mov.b32 	%f247, %r89;
	ex2.approx.ftz.f32 	%f248, %f246;
	mul.f32 	%f249, %f248, %f247;
	mul.f32 	%f250, %f4, %f249;
	ld.global.f32 	%f251, [%rd13+12];
	add.f32 	%f252, %f251, 0f3F000000;
	ld.global.f32 	%f253, [%rd14+12];
	add.f32 	%f254, %f253, 0f3F000000;
	mul.f32 	%f255, %f252, %f250;
	fma.rn.f32 	%f450, %f252, %f255, %f450;
	mul.f32 	%f256, %f254, %f250;
	fma.rn.f32 	%f449, %f254, %f256, %f449;
	fma.rn.f32 	%f448, %f254, %f255, %f448;
	add.s32 	%r112, %r112, 4;
	bra.uni 	$L__BB0_9;
$L__BB0_11:
	add.s32 	%r111, %r111, 1;
	setp.ne.s32 	%p9, %r111, 31;
	@%p9 bra 	$L__BB0_8;
	div.rn.f32 	%f257, %f450, %f441;
	div.rn.f32 	%f258, %f449, %f441;
	div.rn.f32 	%f259, %f448, %f441;
	mul.f32 	%f260, %f25, %f25;
	sub.f32 	%f261, %f257, %f260;
	mul.wide.u32 	%rd41, %r108, 4;
	add.s64 	%rd42, %rd7, %rd41;
	st.local.f32 	[%rd42], %f261;
	mul.f32 	%f262, %f26, %f26;
	sub.f32 	%f263, %f258, %f262;
	add.s64 	%rd43, %rd8, %rd41;
	st.local.f32 	[%rd43], %f263;
	mul.f32 	%f264, %f26, %f25;
	sub.f32 	%f265, %f259, %f264;
	add.s64 	%rd44, %rd9, %rd41;
	st.local.f32 	[%rd44], %f265;
	fma.rn.f32 	%f266, %f265, 0f40000000, 0f3A6BEDFA;
	add.f32 	%f267, %f261, %f263;
	add.f32 	%f268, %f267, 0f3A6BEDFA;
	div.rn.f32 	%f269, %f266, %f268;
	add.s64 	%rd45, %rd4, %rd41;
	st.local.f32 	[%rd45], %f269;
	mul.f32 	%f436, %f436, %f269;
	add.s32 	%r108, %r108, 1;
	setp.ne.s32 	%p10, %r108, 5;
	@%p10 bra 	$L__BB0_2;
	ld.param.f32 	%f433, [MSSSIML1_param_6];
	ld.param.u32 	%r107, [MSSSIML1_param_5];
	ld.param.u64 	%rd54, [MSSSIML1_param_2];
	add.f32 	%f270, %f25, %f25;
	fma.rn.f32 	%f271, %f270, %f26, 0f38D1B717;
	fma.rn.f32 	%f273, %f26, %f26, %f260;
	add.f32 	%f274, %f273, 0f38D1B717;
	div.rn.f32 	%f43, %f271, %f274;
	ld.local.f32 	%f44, [%rd10+16];
	div.rn.f32 	%f275, %f19, %f44;
	mul.f32 	%f276, %f43, %f436;
	mov.f32 	%f277, 0f3F800000;
	sub.f32 	%f278, %f277, %f276;
	sub.f32 	%f279, %f277, %f433;
	mul.f32 	%f280, %f279, %f275;
	fma.rn.f32 	%f281, %f433, %f278, %f280;
	mul.lo.s32 	%r91, %r107, %r27;
	cvt.rn.f32.s32 	%f45, %r91;
	div.rn.f32 	%f282, %f281, %f45;
	cvta.to.global.u64 	%rd46, %rd54;
	mul.wide.s32 	%rd47, %r3, 4;
	add.s64 	%rd48, %rd46, %rd47;
	st.global.f32 	[%rd48], %f282;
	ld.local.f32 	%f46, [%rd6+16];
	ld.local.f32 	%f47, [%rd5+16];
	mul.f32 	%f283, %f43, %f47;
	sub.f32 	%f284, %f46, %f283;
	add.f32 	%f285, %f284, %f284;
	mul.f32 	%f286, %f47, %f47;
	fma.rn.f32 	%f287, %f46, %f46, %f286;
	add.f32 	%f288, %f287, 0f38D1B717;
	div.rn.f32 	%f48, %f285, %f288;
	neg.f32 	%f49, %f436;
	ld.local.f32 	%f50, [%rd10];
	ld.local.f32 	%f289, [%rd7];
	ld.local.f32 	%f290, [%rd8];
	ld.local.f32 	%f51, [%rd6];
	ld.local.f32 	%f52, [%rd4];
	ld.local.f32 	%f53, [%rd5];
	ld.local.f32 	%f54, [%rd10+4];
	ld.local.f32 	%f291, [%rd7+4];
	ld.local.f32 	%f292, [%rd8+4];
	ld.local.f32 	%f55, [%rd6+4];
	ld.local.f32 	%f56, [%rd4+4];
	ld.local.f32 	%f57, [%rd5+4];
	ld.local.f32 	%f58, [%rd10+8];
	ld.local.f32 	%f293, [%rd7+8];
	ld.local.f32 	%f294, [%rd8+8];
	ld.local.f32 	%f59, [%rd6+8];
	ld.local.f32 	%f60, [%rd4+8];
	ld.local.f32 	%f61, [%rd5+8];
	ld.local.f32 	%f62, [%rd10+12];
	ld.local.f32 	%f295, [%rd7+12];
	ld.local.f32 	%f296, [%rd8+12];
	ld.local.f32 	%f63, [%rd6+12];
	ld.local.f32 	%f64, [%rd4+12];
	ld.local.f32 	%f65, [%rd5+12];
	ld.local.f32 	%f297, [%rd7+16];
	ld.local.f32 	%f298, [%rd8+16];
	ld.local.f32 	%f66, [%rd4+16];
	add.f32 	%f299, %f289, %f290;
	add.f32 	%f300, %f299, 0f3A6BEDFA;
	mov.f32 	%f301, 0f40000000;
	div.rn.f32 	%f67, %f301, %f300;
	add.f32 	%f302, %f291, %f292;
	add.f32 	%f303, %f302, 0f3A6BEDFA;
	div.rn.f32 	%f68, %f301, %f303;
	add.f32 	%f304, %f293, %f294;
	add.f32 	%f305, %f304, 0f3A6BEDFA;
	div.rn.f32 	%f69, %f301, %f305;
	add.f32 	%f306, %f295, %f296;
	add.f32 	%f307, %f306, 0f3A6BEDFA;
	div.rn.f32 	%f70, %f301, %f307;
	add.f32 	%f308, %f297, %f298;
	add.f32 	%f309, %f308, 0f3A6BEDFA;
	div.rn.f32 	%f71, %f301, %f309;
	mov.b32 	%r113, 0;
$L__BB0_14:
	mad.lo.s32 	%r114, %r113, 31, %r4;
	mov.b32 	%r115, -15;
$L__BB0_15:
	ld.param.f32 	%f434, [MSSSIML1_param_6];
	ld.param.u64 	%rd55, [MSSSIML1_param_3];
	mul.wide.s32 	%rd49, %r114, 4;
	cvta.to.global.u64 	%rd50, %rd55;
	add.s64 	%rd51, %rd50, %rd49;
	add.s64 	%rd52, %rd1, %rd49;
	add.s64 	%rd53, %rd2, %rd49;
	mul.lo.s32 	%r93, %r115, %r115;
	add.s32 	%r94, %r113, -15;
	mad.lo.s32 	%r95, %r94, %r94, %r93;
	neg.s32 	%r96, %r95;
	cvt.rn.f32.s32 	%f310, %r96;
	mul.f32 	%f311, %f310, 0f3C000000;
	fma.rn.f32 	%f312, %f311, 0f3BBB989D, 0f3F000000;
	cvt.sat.f32.f32 	%f313, %f312;
	mov.f32 	%f314, 0f4B400001;
	mov.f32 	%f315, 0f437C0000;
	fma.rm.f32 	%f316, %f313, %f315, %f314;
	add.f32 	%f317, %f316, 0fCB40007F;
	neg.f32 	%f318, %f317;
	fma.rn.f32 	%f319, %f311, 0f3FB8AA3B, %f318;
	fma.rn.f32 	%f320, %f311, 0f32A57060, %f319;
	mov.b32 	%r97, %f316;
	shl.b32 	%r98, %r97, 23;
	mov.b32 	%f321, %r98;
	ex2.approx.ftz.f32 	%f322, %f320;
	mul.f32 	%f323, %f322, %f321;
	mul.f32 	%f324, %f323, 0f3B22F983;
	div.rn.f32 	%f325, %f324, %f44;
	ld.global.f32 	%f326, [%rd52];
	add.f32 	%f327, %f326, 0f3F000000;
	ld.global.f32 	%f328, [%rd53];
	add.f32 	%f329, %f328, 0f3F000000;
	add.f32 	%f330, %f310, %f310;
	fma.rn.f32 	%f331, %f330, 0f3BBB989D, 0f3F000000;
	cvt.sat.f32.f32 	%f332, %f331;
	fma.rm.f32 	%f333, %f332, %f315, %f314;
	add.f32 	%f334, %f333, 0fCB40007F;
	neg.f32 	%f335, %f334;
	fma.rn.f32 	%f336, %f330, 0f3FB8AA3B, %f335;
	fma.rn.f32 	%f337, %f330, 0f32A57060, %f336;
	mov.b32 	%r99, %f333;
	shl.b32 	%r100, %r99, 23;
	mov.b32 	%f338, %r100;
	ex2.approx.ftz.f32 	%f339, %f337;
	mul.f32 	%f340, %f339, %f338;
	mul.f32 	%f341, %f340, 0f3F22F983;
	div.rn.f32 	%f342, %f341, %f50;
	mul.f32 	%f343, %f67, %f342;
	sub.f32 	%f344, %f327, %f51;
	sub.f32 	%f345, %f329, %f53;
	mul.f32 	%f346, %f52, %f345;
	sub.f32 	%f347, %f344, %f346;
	mul.f32 	%f348, %f347, %f343;
	div.rn.f32 	%f349, %f348, %f52;
	mul.f32 	%f350, %f43, %f349;
	fma.rn.f32 	%f351, %f48, %f325, %f350;
	mul.f32 	%f352, %f310, 0f3F000000;
	fma.rn.f32 	%f353, %f352, 0f3BBB989D, 0f3F000000;
	cvt.sat.f32.f32 	%f354, %f353;
	fma.rm.f32 	%f355, %f354, %f315, %f314;
	add.f32 	%f356, %f355, 0fCB40007F;
	neg.f32 	%f357, %f356;
	fma.rn.f32 	%f358, %f352, 0f3FB8AA3B, %f357;
	fma.rn.f32 	%f359, %f352, 0f32A57060, %f358;
	mov.b32 	%r101, %f355;
	shl.b32 	%r102, %r101, 23;
	mov.b32 	%f360, %r102;
	ex2.approx.ftz.f32 	%f361, %f359;
	mul.f32 	%f362, %f361, %f360;
	mul.f32 	%f363, %f362, 0f3E22F983;
	div.rn.f32 	%f364, %f363, %f54;
	mul.f32 	%f365, %f68, %f364;
	sub.f32 	%f366, %f327, %f55;
	sub.f32 	%f367, %f329, %f57;
	mul.f32 	%f368, %f56, %f367;
	sub.f32 	%f369, %f366, %f368;
	mul.f32 	%f370, %f369, %f365;
	div.rn.f32 	%f371, %f370, %f56;
	fma.rn.f32 	%f372, %f43, %f371, %f351;
	mul.f32 	%f373, %f310, 0f3E000000;
	fma.rn.f32 	%f374, %f373, 0f3BBB989D, 0f3F000000;
	cvt.sat.f32.f32 	%f375, %f374;
	fma.rm.f32 	%f376, %f375, %f315, %f314;
	add.f32 	%f377, %f376, 0fCB40007F;
	neg.f32 	%f378, %f377;
	fma.rn.f32 	%f379, %f373, 0f3FB8AA3B, %f378;
	fma.rn.f32 	%f380, %f373, 0f32A57060, %f379;
	mov.b32 	%r103, %f376;
	shl.b32 	%r104, %r103, 23;
	mov.b32 	%f381, %r104;
	ex2.approx.ftz.f32 	%f382, %f380;
	mul.f32 	%f383, %f382, %f381;
	mul.f32 	%f384, %f383, 0f3D22F983;
	div.rn.f32 	%f385, %f384, %f58;
	mul.f32 	%f386, %f69, %f385;
	sub.f32 	%f387, %f327, %f59;
	sub.f32 	%f388, %f329, %f61;
	mul.f32 	%f389, %f60, %f388;
	sub.f32 	%f390, %f387, %f389;
	mul.f32 	%f391, %f390, %f386;
	div.rn.f32 	%f392, %f391, %f60;
	fma.rn.f32 	%f393, %f43, %f392, %f372;
	mul.f32 	%f394, %f310, 0f3D000000;
	fma.rn.f32 	%f395, %f394, 0f3BBB989D, 0f3F000000;
	cvt.sat.f32.f32 	%f396, %f395;
	fma.rm.f32 	%f397, %f396, %f315, %f314;
	add.f32 	%f398, %f397, 0fCB40007F;
	neg.f32 	%f399, %f398;
	fma.rn.f32 	%f400, %f394, 0f3FB8AA3B, %f399;
	fma.rn.f32 	%f401, %f394, 0f32A57060, %f400;
	mov.b32 	%r105, %f397;
	shl.b32 	%r106, %r105, 23;
	mov.b32 	%f402, %r106;
	ex2.approx.ftz.f32 	%f403, %f401;
	mul.f32 	%f404, %f403, %f402;
	mul.f32 	%f405, %f404, 0f3C22F983;
	div.rn.f32 	%f406, %f405, %f62;
	mul.f32 	%f407, %f70, %f406;
	sub.f32 	%f408, %f327, %f63;
	sub.f32 	%f409, %f329, %f65;
	mul.f32 	%f410, %f64, %f409;
	sub.f32 	%f411, %f408, %f410;
	mul.f32 	%f412, %f411, %f407;
	div.rn.f32 	%f413, %f412, %f64;
	fma.rn.f32 	%f414, %f43, %f413, %f393;
	mul.f32 	%f415, %f71, %f325;
	sub.f32 	%f416, %f327, %f46;
	sub.f32 	%f417, %f329, %f47;
	mul.f32 	%f418, %f66, %f417;
	sub.f32 	%f419, %f416, %f418;
	mul.f32 	%f420, %f419, %f415;
	div.rn.f32 	%f421, %f420, %f66;
	fma.rn.f32 	%f422, %f43, %f421, %f414;
	sub.f32 	%f423, %f329, %f327;
	setp.ge.f32 	%p11, %f423, 0f00000000;
	neg.f32 	%f424, %f325;
	selp.f32 	%f425, %f325, %f424, %p11;
	div.rn.f32 	%f426, %f425, %f45;
	mul.f32 	%f427, %f422, %f49;
	div.rn.f32 	%f428, %f427, %f45;
	mul.f32 	%f429, %f434, %f428;
	mov.f32 	%f430, 0f3F800000;
	sub.f32 	%f431, %f430, %f434;
	fma.rn.f32 	%f432, %f431, %f426, %f429;
	st.global.f32 	[%rd51], %f432;
	add.s32 	%r115, %r115, 1;
	add.s32 	%r114, %r114, 1;
	setp.ne.s32 	%p12, %r115, 16;
	@%p12 bra 	$L__BB0_15;
	add.s32 	%r113, %r113, 1;
	setp.ne.s32 	%p13, %r113, 31;
	@%p13 bra 	$L__BB0_14;
$L__BB0_17:
	ret;

}


// ===== COMPILED SASS (sm_100) =====

	.target	sm_100

	.elftype	@"ET_EXEC"


//--------------------- .note.nv.tkinfo           --------------------------
	.section	.note.nv.tkinfo,"",@"SHT_NOTE"
	.sectionflags	@"SHF_NOTE_NV_TKINFO"
	.tkinfo
        /*0018*/ 	.word	0x00000002
        /*0030*/ 	.string	""
        /*0030*/ 	.string	"ptxas"
        /*0030*/ 	.string	"Cuda compilation tools, release 13.0, V13.0.88"
        /*0030*/ 	.string	"Build cuda_13.0.r13.0/compiler.36424714_0"
        /*0030*/ 	.string	"-arch sm_100 -m 64 "



//--------------------- .note.nv.cuinfo           --------------------------
	.section	.note.nv.cuinfo,"",@"SHT_NOTE"
	.sectionflags	@"SHF_NOTE_NV_CUINFO"
        /*0018*/ 	.short	0x0002
        /*001a*/ 	.short	0x0064
        /*001c*/ 	.short	0x0082
	.zero		2


//--------------------- .nv.info                  --------------------------
	.section	.nv.info,"",@"SHT_CUDA_INFO"
	.align	4


	//----- nvinfo : EIATTR_REGCOUNT
	.align		4
        /*0000*/ 	.byte	0x04, 0x2f
        /*0002*/ 	.short	(.L_1 - .L_0)
	.align		4
.L_0:
        /*0004*/ 	.word	index@(MSSSIML1)
        /*0008*/ 	.word	0x00000037


	//----- nvinfo : EIATTR_FRAME_SIZE
	.align		4
.L_1:
        /*000c*/ 	.byte	0x04, 0x11
        /*000e*/ 	.short	(.L_3 - .L_2)
	.align		4
.L_2:
        /*0010*/ 	.word	index@($__internal_1_$__cuda_sm3x_div_rn_noftz_f32_slowpath)
        /*0014*/ 	.word	0x000000a0


	//----- nvinfo : EIATTR_FRAME_SIZE
	.align		4
.L_3:
        /*0018*/ 	.byte	0x04, 0x11
        /*001a*/ 	.short	(.L_5 - .L_4)
	.align		4
.L_4:
        /*001c*/ 	.word	index@($__internal_0_$__cuda_sm20_rcp_rn_f32_slowpath)
        /*0020*/ 	.word	0x000000a0


	//----- nvinfo : EIATTR_FRAME_SIZE
	.align		4
.L_5:
        /*0024*/ 	.byte	0x04, 0x11
        /*0026*/ 	.short	(.L_7 - .L_6)
	.align		4
.L_6:
        /*0028*/ 	.word	index@(MSSSIML1)
        /*002c*/ 	.word	0x000000a0


	//----- nvinfo : EIATTR_MIN_STACK_SIZE
	.align		4
.L_7:
        /*0030*/ 	.byte	0x04, 0x12
        /*0032*/ 	.short	(.L_9 - .L_8)
	.align		4
.L_8:
        /*0034*/ 	.word	index@(MSSSIML1)
        /*0038*/ 	.word	0x000000a0
.L_9:


//--------------------- .nv.compat                --------------------------
	.section	.nv.compat,"",@"SHT_CUDA_COMPAT_INFO"
	.align	4
        /*0000*/ 	.byte	0x02, 0x09, 0x00, 0x00, 0x02, 0x02, 0x01, 0x00, 0x02, 0x05, 0x05, 0x00, 0x03, 0x07, 0x01, 0x01
        /*0010*/ 	.byte	0x02, 0x03, 0x00, 0x00, 0x02, 0x06, 0x01, 0x00, 0x04, 0x0b, 0x08, 0x00, 0x01, 0x00, 0x00, 0x00
        /*0020*/ 	.byte	0x00, 0x00, 0x00, 0x00


//--------------------- .nv.info.MSSSIML1         --------------------------
	.section	.nv.info.MSSSIML1,"",@"SHT_CUDA_INFO"
	.sectionflags	@""
	.align	4


	//----- nvinfo : EIATTR_CUDA_API_VERSION
	.align		4
        /*0000*/ 	.byte	0x04, 0x37
        /*0002*/ 	.short	(.L_11 - .L_10)
.L_10:
        /*0004*/ 	.word	0x00000082


	//----- nvinfo : EIATTR_KPARAM_INFO
	.align		4
.L_11:
        /*0008*/ 	.byte	0x04, 0x17
        /*000a*/ 	.short	(.L_13 - .L_12)
.L_12:
        /*000c*/ 	.word	0x00000000
        /*0010*/ 	.short	0x0006
        /*0012*/ 	.short	0x0028
        /*0014*/ 	.byte	0x00, 0xf0, 0x11, 0x00


	//----- nvinfo : EIATTR_KPARAM_INFO
	.align		4
.L_13:
        /*0018*/ 	.byte	0x04, 0x17
        /*001a*/ 	.short	(.L_15 - .L_14)
.L_14:
        /*001c*/ 	.word	0x00000000
        /*0020*/ 	.short	0x0005
        /*0022*/ 	.short	0x0024
        /*0024*/ 	.byte	0x00, 0xf0, 0x11, 0x00


	//----- nvinfo : EIATTR_KPARAM_INFO
	.align		4
.L_15:
        /*0028*/ 	.byte	0x04, 0x17
        /*002a*/ 	.short	(.L_17 - .L_16)
.L_16:
        /*002c*/ 	.word	0x00000000
        /*0030*/ 	.short	0x0004
        /*0032*/ 	.short	0x0020
        /*0034*/ 	.byte	0x00, 0xf0, 0x11, 0x00


	//----- nvinfo : EIATTR_KPARAM_INFO
	.align		4
.L_17:
        /*0038*/ 	.byte	0x04, 0x17
        /*003a*/ 	.short	(.L_19 - .L_18)
.L_18:
        /*003c*/ 	.word	0x00000000
        /*0040*/ 	.short	0x0003
        /*0042*/ 	.short	0x0018
        /*0044*/ 	.byte	0x00, 0xf5, 0x21, 0x00


	//----- nvinfo : EIATTR_KPARAM_INFO
	.align		4
.L_19:
        /*0048*/ 	.byte	0x04, 0x17
        /*004a*/ 	.short	(.L_21 - .L_20)
.L_20:
        /*004c*/ 	.word	0x00000000
        /*0050*/ 	.short	0x0002
        /*0052*/ 	.short	0x0010
        /*0054*/ 	.byte	0x00, 0xf5, 0x21, 0x00


	//----- nvinfo : EIATTR_KPARAM_INFO
	.align		4
.L_21:
        /*0058*/ 	.byte	0x04, 0x17
        /*005a*/ 	.short	(.L_23 - .L_22)
.L_22:
        /*005c*/ 	.word	0x00000000
        /*0060*/ 	.short	0x0001
        /*0062*/ 	.short	0x0008
        /*0064*/ 	.byte	0x00, 0xf5, 0x21, 0x00


	//----- nvinfo : EIATTR_KPARAM_INFO
	.align		4
.L_23:
        /*0068*/ 	.byte	0x04, 0x17
        /*006a*/ 	.short	(.L_25 - .L_24)
.L_24:
        /*006c*/ 	.word	0x00000000
        /*0070*/ 	.short	0x0000
        /*0072*/ 	.short	0x0000
        /*0074*/ 	.byte	0x00, 0xf5, 0x21, 0x00


	//----- nvinfo : EIATTR_SPARSE_MMA_MASK
	.align		4
.L_25:
        /*0078*/ 	.byte	0x03, 0x50
        /*007a*/ 	.short	0x0000


	//----- nvinfo : EIATTR_MAXREG_COUNT
	.align		4
        /*007c*/ 	.byte	0x03, 0x1b
        /*007e*/ 	.short	0x00ff


	//----- nvinfo : EIATTR_MERCURY_ISA_VERSION
	.align		4
        /*0080*/ 	.byte	0x03, 0x5f
        /*0082*/ 	.short	0x0101


	//----- nvinfo : EIATTR_VRC_CTA_INIT_COUNT
	.align		4
        /*0084*/ 	.byte	0x02, 0x4a
	.zero		1
	.zero		1


	//----- nvinfo : EIATTR_EXIT_INSTR_OFFSETS
	.align		4
        /*0088*/ 	.byte	0x04, 0x1c
        /*008a*/ 	.short	(.L_27 - .L_26)


	//   ....[0]....
.L_26:
        /*008c*/ 	.word	0x000000e0


	//   ....[1]....
        /*0090*/ 	.word	0x00003dd0


	//----- nvinfo : EIATTR_CRS_STACK_SIZE
	.align		4
.L_27:
        /*0094*/ 	.byte	0x04, 0x1e
        /*0096*/ 	.short	(.L_29 - .L_28)
.L_28:
        /*0098*/ 	.word	0x00000000


	//----- nvinfo : EIATTR_CBANK_PARAM_SIZE
	.align		4
.L_29:
        /*009c*/ 	.byte	0x03, 0x19
        /*009e*/ 	.short	0x002c


	//----- nvinfo : EIATTR_PARAM_CBANK
	.align		4
        /*00a0*/ 	.byte	0x04, 0x0a
        /*00a2*/ 	.short	(.L_31 - .L_30)
	.align		4
.L_30:
        /*00a4*/ 	.word	index@(.nv.constant0.MSSSIML1)
        /*00a8*/ 	.short	0x0380
        /*00aa*/ 	.short	0x002c


	//----- nvinfo : EIATTR_SW_WAR
	.align		4
.L_31:
        /*00ac*/ 	.byte	0x04, 0x36
        /*00ae*/ 	.short	(.L_33 - .L_32)
.L_32:
        /*00b0*/ 	.word	0x00000008
.L_33:


//--------------------- .nv.callgraph             --------------------------
	.section	.nv.callgraph,"",@"SHT_CUDA_CALLGRAPH"
	.align	4
	.sectionentsize	8
	.align		4
        /*0000*/ 	.word	0x00000000
	.align		4
        /*0004*/ 	.word	0xffffffff
	.align		4
        /*0008*/ 	.word	0x00000000
	.align		4
        /*000c*/ 	.word	0xfffffffe
	.align		4
        /*0010*/ 	.word	0x00000000
	.align		4
        /*0014*/ 	.word	0xfffffffd
	.align		4
        /*0018*/ 	.word	0x00000000
	.align		4
        /*001c*/ 	.word	0xfffffffc


//--------------------- .text.MSSSIML1            --------------------------
	.section	.text.MSSSIML1,"ax",@progbits
	.align	128
        .global         MSSSIML1
        .type           MSSSIML1,@function
        .size           MSSSIML1,(.L_x_99 - MSSSIML1)
        .other          MSSSIML1,@"STO_CUDA_ENTRY STV_DEFAULT"
MSSSIML1:
.text.MSSSIML1:
[----:B------:R-:W0:Y:S01]  /*0000*/  LDC R1, c[0x0][0x37c] ;  /* 0x0000df00ff017b82 */ /* 0x000e220000000800 */
[----:B------:R-:W1:Y:S07]  /*0010*/  S2R R0, SR_TID.Y ;  /* 0x0000000000007919 */ /* 0x000e6e0000002200 */
[----:B------:R-:W2:Y:S01]  /*0020*/  LDC R6, c[0x0][0x360] ;  /* 0x0000d800ff067b82 */ /* 0x000ea20000000800 */
[----:B------:R-:W3:Y:S01]  /*0030*/  LDCU.64 UR6, c[0x0][0x3a0] ;  /* 0x00007400ff0677ac */ /* 0x000ee20008000a00 */
[----:B0-----:R-:W-:Y:S01]  /*0040*/  IADD3 R1, PT, PT, R1, -0xa0, RZ ;  /* 0xffffff6001017810 */ /* 0x001fe20007ffe0ff */
[----:B------:R-:W2:Y:S03]  /*0050*/  S2R R3, SR_TID.X ;  /* 0x0000000000037919 */ /* 0x000ea60000002100 */
[----:B------:R-:W-:-:S02]  /*0060*/  R2UR UR12, R1 ;  /* 0x00000000010c72ca */ /* 0x000fc400000e0000 */
[----:B------:R-:W1:Y:S08]  /*0070*/  S2UR UR5, SR_CTAID.Y ;  /* 0x00000000000579c3 */ /* 0x000e700000002600 */
[----:B------:R-:W1:Y:S08]  /*0080*/  LDC R7, c[0x0][0x364] ;  /* 0x0000d900ff077b82 */ /* 0x000e700000000800 */
[----:B------:R-:W2:Y:S01]  /*0090*/  S2UR UR4, SR_CTAID.X ;  /* 0x00000000000479c3 */ /* 0x000ea20000002500 */
[----:B-1----:R-:W-:-:S05]  /*00a0*/  IMAD R7, R7, UR5, R0 ;  /* 0x0000000507077c24 */ /* 0x002fca000f8e0200 */
[----:B---3--:R-:W-:Y:S01]  /*00b0*/  ISETP.GE.AND P0, PT, R7, UR6, PT ;  /* 0x0000000607007c0c */ /* 0x008fe2000bf06270 */
[----:B--2---:R-:W-:-:S05]  /*00c0*/  IMAD R6, R6, UR4, R3 ;  /* 0x0000000406067c24 */ /* 0x004fca000f8e0203 */
[----:B------:R-:W-:-:S13]  /*00d0*/  ISETP.GE.OR P0, PT, R6, UR7, P0 ;  /* 0x0000000706007c0c */ /* 0x000fda0008706670 */
[----:B------:R-:W-:Y:S05]  /*00e0*/  @P0 EXIT ;  /* 0x000000000000094d */ /* 0x000fea0003800000 */
[----:B------:R-:W-:Y:S01]  /*00f0*/  HFMA2 R2, -RZ, RZ, 1.75, 0 ;  /* 0x3f000000ff027431 */ /* 0x000fe200000001ff */
[----:B------:R-:W-:Y:S01]  /*0100*/  MOV R3, 0x3f800000 ;  /* 0x3f80000000037802 */ /* 0x000fe20000000f00 */
[----:B------:R-:W-:Y:S01]  /*0110*/  HFMA2 R4, -RZ, RZ, 2, 0 ;  /* 0x40000000ff047431 */ /* 0x000fe200000001ff */
[----:B------:R-:W-:Y:S01]  /*0120*/  MOV R5, 0x40800000 ;  /* 0x4080000000057802 */ /* 0x000fe20000000f00 */
[----:B------:R-:W-:Y:S01]  /*0130*/  STL.64 [R1+0x28], RZ ;  /* 0x000028ff01007387 */ /* 0x000fe20000100a00 */
[----:B------:R-:W-:Y:S01]  /*0140*/  HFMA2 R0, -RZ, RZ, 2.5, 0 ;  /* 0x41000000ff007431 */ /* 0x000fe200000001ff */
[----:B------:R-:W-:Y:S01]  /*0150*/  MOV R28, 0x3f800000 ;  /* 0x3f800000001c7802 */ /* 0x000fe20000000f00 */
[----:B------:R-:W-:Y:S01]  /*0160*/  HFMA2 R11, -RZ, RZ, 0, 0 ;  /* 0x00000000ff0b7431 */ /* 0x000fe200000001ff */
[----:B------:R-:W-:Y:S01]  /*0170*/  STL.64 [R1], R2 ;  /* 0x0000000201007387 */ /* 0x000fe20000100a00 */
[----:B------:R-:W0:Y:S03]  /*0180*/  LDCU.64 UR8, c[0x0][0x358] ;  /* 0x00006b00ff0877ac */ /* 0x000e260008000a00 */
[----:B------:R-:W-:Y:S01]  /*0190*/  STL.64 [R1+0x8], R4 ;  /* 0x0000080401007387 */ /* 0x000fe20000100a00 */
[----:B------:R-:W-:-:S03]  /*01a0*/  UMOV UR4, URZ ;  /* 0x000000ff00047c82 */ /* 0x000fc60008000000 */
[----:B------:R-:W-:Y:S04]  /*01b0*/  STL.64 [R1+0x30], RZ ;  /* 0x000030ff01007387 */ /* 0x000fe80000100a00 */
        /* <DEDUP_REMOVED lines=13> */
[----:B------:R1:W-:Y:S02]  /*0290*/  STL [R1+0x10], R0 ;  /* 0x0000100001007387 */ /* 0x0003e40000100800 */
[----:B-1----:R-:W-:-:S04]  /*02a0*/  IMAD R0, R6, 0x3, R7 ;  /* 0x0000000306007824 */ /* 0x002fc800078e0207 */
[----:B0-----:R-:W-:-:S07]  /*02b0*/  IMAD R27, R0, 0x3c1, RZ ;  /* 0x000003c1001b7824 */ /* 0x001fce00078e02ff */
.L_x_37:
[----:B------:R-:W-:-:S09]  /*02c0*/  ULEA UR5, UR4, UR12, 0x2 ;  /* 0x0000000c04057291 */ /* 0x000fd2000f8e10ff */
[----:B------:R-:W2:Y:S01]  /*02d0*/  LDL R6, [UR5] ;  /* 0x00000005ff067983 */ /* 0x000ea20008100800 */
[----:B------:R-:W-:Y:S01]  /*02e0*/  BSSY.RECONVERGENT B0, `(.L_x_0) ;  /* 0x0000010000007945 */ /* 0x000fe20003800200 */
[----:B--2---:R-:W-:-:S04]  /*02f0*/  FADD R3, R6, R6 ;  /* 0x0000000606037221 */ /* 0x004fc80000000000 */
[----:B------:R-:W-:-:S04]  /*0300*/  FMUL R6, R6, R3 ;  /* 0x0000000306067220 */ /* 0x000fc80000400000 */
[----:B-1----:R-:W-:-:S05]  /*0310*/  FMUL R5, R6, 3.1415927410125732422 ;  /* 0x40490fdb06057820 */ /* 0x002fca0000400000 */
[----:B------:R-:W-:-:S04]  /*0320*/  IADD3 R2, PT, PT, R5, 0x1800000, RZ ;  /* 0x0180000005027810 */ /* 0x000fc80007ffe0ff */
[----:B------:R-:W-:-:S04]  /*0330*/  LOP3.LUT R2, R2, 0x7f800000, RZ, 0xc0, !PT ;  /* 0x7f80000002027812 */ /* 0x000fc800078ec0ff */
[----:B------:R-:W-:-:S13]  /*0340*/  ISETP.GT.U32.AND P0, PT, R2, 0x1ffffff, PT ;  /* 0x01ffffff0200780c */ /* 0x000fda0003f04070 */
[----:B0-----:R-:W-:Y:S05]  /*0350*/  @P0 BRA `(.L_x_1) ;  /* 0x0000000000100947 */ /* 0x001fea0003800000 */
[----:B------:R-:W-:-:S07]  /*0360*/  MOV R10, 0x380 ;  /* 0x00000380000a7802 */ /* 0x000fce0000000f00 */
[----:B------:R-:W-:Y:S05]  /*0370*/  CALL.REL.NOINC `($__internal_0_$__cuda_sm20_rcp_rn_f32_slowpath) ;  /* 0x0000003800987944 */ /* 0x000fea0003c00000 */
[----:B------:R-:W-:Y:S01]  /*0380*/  MOV R10, R4 ;  /* 0x00000004000a7202 */ /* 0x000fe20000000f00 */
[----:B------:R-:W-:Y:S06]  /*0390*/  BRA `(.L_x_2) ;  /* 0x0000000000107947 */ /* 0x000fec0003800000 */
.L_x_1:
[----:B------:R-:W0:Y:S02]  /*03a0*/  MUFU.RCP R10, R5 ;  /* 0x00000005000a7308 */ /* 0x000e240000001000 */
[----:B0-----:R-:W-:-:S04]  /*03b0*/  FFMA R2, R5, R10, -1 ;  /* 0xbf80000005027423 */ /* 0x001fc8000000000a */
[----:B------:R-:W-:-:S04]  /*03c0*/  FADD.FTZ R3, -R2, -RZ ;  /* 0x800000ff02037221 */ /* 0x000fc80000010100 */
[----:B------:R-:W-:-:S07]  /*03d0*/  FFMA R10, R10, R3, R10 ;  /* 0x000000030a0a7223 */ /* 0x000fce000000000a */
.L_x_2:
[----:B------:R-:W-:Y:S05]  /*03e0*/  BSYNC.RECONVERGENT B0 ;  /* 0x0000000000007941 */ /* 0x000fea0003800200 */
.L_x_0:
[----:B------:R-:W-:-:S09]  /*03f0*/  ULEA UR11, UR4, UR12, 0x2 ;  /* 0x0000000c040b7291 */ /* 0x000fd2000f8e10ff */
[----:B------:R-:W5:Y:S04]  /*0400*/  LDL R12, [UR11+0x28] ;  /* 0x0000280bff0c7983 */ /* 0x000f680008100800 */
[----:B------:R-:W5:Y:S04]  /*0410*/  LDL R4, [UR11+0x3c] ;  /* 0x00003c0bff047983 */ /* 0x000f680008100800 */
[----:B------:R-:W5:Y:S01]  /*0420*/  LDL R9, [UR11+0x8c] ;  /* 0x00008c0bff097983 */ /* 0x000f620008100800 */
[----:B------:R-:W-:-:S05]  /*0430*/  UMOV UR5, URZ ;  /* 0x000000ff00057c82 */ /* 0x000fca0008000000 */
.L_x_13:
[----:B------:R-:W0:Y:S01]  /*0440*/  LDC.64 R22, c[0x0][0x380] ;  /* 0x0000e000ff167b82 */ /* 0x000e220000000a00 */
[----:B------:R-:W-:Y:S01]  /*0450*/  MOV R2, UR5 ;  /* 0x0000000500027c02 */ /* 0x000fe20008000f00 */
[----:B------:R-:W-:Y:S02]  /*0460*/  UIADD3 UR6, UPT, UPT, UR5, -0xf, URZ ;  /* 0xfffffff105067890 */ /* 0x000fe4000fffe0ff */
[----:B------:R-:W-:Y:S02]  /*0470*/  UIADD3 UR5, UPT, UPT, UR5, 0x1, URZ ;  /* 0x0000000105057890 */ /* 0x000fe4000fffe0ff */
[----:B------:R-:W-:Y:S01]  /*0480*/  IMAD R3, R2, 0x1f, R27 ;  /* 0x0000001f02037824 */ /* 0x000fe200078e021b */
[----:B------:R-:W-:Y:S01]  /*0490*/  UIMAD UR10, UR6, UR6, URZ ;  /* 0x00000006060a72a4 */ /* 0x000fe2000f8e02ff */
[----:B------:R-:W1:Y:S01]  /*04a0*/  LDC.64 R18, c[0x0][0x388] ;  /* 0x0000e200ff127b82 */ /* 0x000e620000000a00 */
[----:B------:R-:W-:Y:S01]  /*04b0*/  UISETP.NE.AND UP0, UPT, UR5, 0x1f, UPT ;  /* 0x0000001f0500788c */ /* 0x000fe2000bf05270 */
[----:B------:R-:W-:-:S10]  /*04c0*/  UMOV UR6, URZ ;  /* 0x000000ff00067c82 */ /* 0x000fd40008000000 */
.L_x_12:
[----:B------:R-:W-:Y:S01]  /*04d0*/  UIADD3 UR7, UPT, UPT, UR6, -0xf, URZ ;  /* 0xfffffff106077890 */ /* 0x000fe2000fffe0ff */
[----:B------:R-:W2:Y:S01]  /*04e0*/  MUFU.RCP R5, R6 ;  /* 0x0000000600057308 */ /* 0x000ea20000001000 */
[----:B------:R-:W-:Y:S02]  /*04f0*/  BSSY.RECONVERGENT B2, `(.L_x_3) ;  /* 0x000000e000027945 */ /* 0x000fe40003800200 */
[----:B------:R-:W-:-:S04]  /*0500*/  UIMAD UR7, UR7, UR7, UR10 ;  /* 0x00000007070772a4 */ /* 0x000fc8000f8e020a */
[----:B------:R-:W-:-:S06]  /*0510*/  UIADD3 UR7, UPT, UPT, -UR7, URZ, URZ ;  /* 0x000000ff07077290 */ /* 0x000fcc000fffe1ff */
[----:B------:R-:W-:-:S04]  /*0520*/  I2FP.F32.S32 R30, UR7 ;  /* 0x00000007001e7c45 */ /* 0x000fc80008201400 */
[----:B------:R-:W3:Y:S01]  /*0530*/  FCHK P0, R30, R6 ;  /* 0x000000061e007302 */ /* 0x000ee20000000000 */
[----:B--2---:R-:W-:-:S04]  /*0540*/  FFMA R2, -R6, R5, 1 ;  /* 0x3f80000006027423 */ /* 0x004fc80000000105 */
[----:B------:R-:W-:-:S04]  /*0550*/  FFMA R5, R5, R2, R5 ;  /* 0x0000000205057223 */ /* 0x000fc80000000005 */
[----:B------:R-:W-:-:S04]  /*0560*/  FFMA R2, R30, R5, RZ ;  /* 0x000000051e027223 */ /* 0x000fc800000000ff */
[----:B------:R-:W-:-:S04]  /*0570*/  FFMA R7, -R6, R2, R30 ;  /* 0x0000000206077223 */ /* 0x000fc8000000011e */
[----:B------:R-:W-:Y:S01]  /*0580*/  FFMA R21, R5, R7, R2 ;  /* 0x0000000705157223 */ /* 0x000fe20000000002 */
[----:B---3--:R-:W-:Y:S06]  /*0590*/  @!P0 BRA `(.L_x_4) ;  /* 0x00000000000c8947 */ /* 0x008fec0003800000 */
[----:B------:R-:W-:Y:S02]  /*05a0*/  MOV R21, R6 ;  /* 0x0000000600157202 */ /* 0x000fe40000000f00 */
[----:B------:R-:W-:-:S07]  /*05b0*/  MOV R36, 0x5d0 ;  /* 0x000005d000247802 */ /* 0x000fce0000000f00 */
[----:B01---5:R-:W-:Y:S05]  /*05c0*/  CALL.REL.NOINC `($__internal_1_$__cuda_sm3x_div_rn_noftz_f32_slowpath) ;  /* 0x0000003800dc7944 */ /* 0x023fea0003c00000 */
.L_x_4:
[----:B------:R-:W-:Y:S05]  /*05d0*/  BSYNC.RECONVERGENT B2 ;  /* 0x0000000000027941 */ /* 0x000fea0003800200 */
.L_x_3:
[----:B------:R-:W-:-:S05]  /*05e0*/  IADD3 R15, PT, PT, R3, UR6, RZ ;  /* 0x00000006030f7c10 */ /* 0x000fca000fffe0ff */
[----:B0-----:R-:W-:-:S04]  /*05f0*/  IMAD.WIDE R16, R15, 0x4, R22 ;  /* 0x000000040f107825 */ /* 0x001fc800078e0216 */
[----:B-1----:R-:W-:Y:S01]  /*0600*/  IMAD.WIDE R14, R15, 0x4, R18 ;  /* 0x000000040f0e7825 */ /* 0x002fe200078e0212 */
[----:B------:R-:W2:Y:S04]  /*0610*/  LDG.E R7, desc[UR8][R16.64] ;  /* 0x0000000810077981 */ /* 0x000ea8000c1e1900 */
[----:B------:R-:W3:Y:S01]  /*0620*/  LDG.E R13, desc[UR8][R14.64] ;  /* 0x000000080e0d7981 */ /* 0x000ee2000c1e1900 */
[----:B------:R-:W-:Y:S01]  /*0630*/  HFMA2 R2, -RZ, RZ, 0.96630859375, -0.0022525787353515625 ;  /* 0x3bbb989dff027431 */ /* 0x000fe200000001ff */
[----:B------:R-:W-:Y:S01]  /*0640*/  MOV R5, 0x437c0000 ;  /* 0x437c000000057802 */ /* 0x000fe20000000f00 */
[----:B------:R-:W0:Y:S01]  /*0650*/  MUFU.RCP R25, R6 ;  /* 0x0000000600197308 */ /* 0x000e220000001000 */
[----:B------:R-:W-:Y:S01]  /*0660*/  UIADD3 UR7, UPT, UPT, UR6, -0xe, URZ ;  /* 0xfffffff206077890 */ /* 0x000fe2000fffe0ff */
[----:B------:R-:W-:Y:S03]  /*0670*/  BSSY.RECONVERGENT B2, `(.L_x_5) ;  /* 0x000001f000027945 */ /* 0x000fe60003800200 */
[----:B------:R-:W-:Y:S01]  /*0680*/  UIMAD UR7, UR7, UR7, UR10 ;  /* 0x00000007070772a4 */ /* 0x000fe2000f8e020a */
[----:B------:R-:W-:-:S03]  /*0690*/  FFMA.SAT R2, R21, R2, 0.5 ;  /* 0x3f00000015027423 */ /* 0x000fc60000002002 */
[----:B------:R-:W-:Y:S01]  /*06a0*/  UIADD3 UR7, UPT, UPT, -UR7, URZ, URZ ;  /* 0x000000ff07077290 */ /* 0x000fe2000fffe1ff */
[----:B------:R-:W-:-:S05]  /*06b0*/  FFMA.RM R5, R2, R5, 12582913 ;  /* 0x4b40000102057423 */ /* 0x000fca0000004005 */
[----:B------:R-:W-:Y:S01]  /*06c0*/  I2FP.F32.S32 R30, UR7 ;  /* 0x00000007001e7c45 */ /* 0x000fe20008201400 */
[C---:B------:R-:W-:Y:S01]  /*06d0*/  FADD R2, R5.reuse, -12583039 ;  /* 0xcb40007f05027421 */ /* 0x040fe20000000000 */
[----:B------:R-:W-:Y:S02]  /*06e0*/  SHF.L.U32 R5, R5, 0x17, RZ ;  /* 0x0000001705057819 */ /* 0x000fe400000006ff */
[----:B------:R-:W-:Y:S01]  /*06f0*/  FCHK P0, R30, R6 ;  /* 0x000000061e007302 */ /* 0x000fe20000000000 */
[----:B------:R-:W-:-:S04]  /*0700*/  FFMA R2, R21, 1.4426950216293334961, -R2 ;  /* 0x3fb8aa3b15027823 */ /* 0x000fc80000000802 */
[----:B------:R-:W-:Y:S01]  /*0710*/  FFMA R21, R21, 1.925963033500011079e-08, R2 ;  /* 0x32a5706015157823 */ /* 0x000fe20000000002 */
[----:B0-----:R-:W-:-:S03]  /*0720*/  FFMA R2, -R6, R25, 1 ;  /* 0x3f80000006027423 */ /* 0x001fc60000000119 */
[----:B------:R0:W1:Y:S01]  /*0730*/  MUFU.EX2 R8, R21 ;  /* 0x0000001500087308 */ /* 0x0000620000000800 */
[----:B------:R-:W-:-:S04]  /*0740*/  FFMA R2, R25, R2, R25 ;  /* 0x0000000219027223 */ /* 0x000fc80000000019 */
[----:B------:R-:W-:-:S04]  /*0750*/  FFMA R25, R2, R30, RZ ;  /* 0x0000001e02197223 */ /* 0x000fc800000000ff */
[----:B------:R-:W-:-:S04]  /*0760*/  FFMA R20, -R6, R25, R30 ;  /* 0x0000001906147223 */ /* 0x000fc8000000011e */
[----:B0-----:R-:W-:Y:S01]  /*0770*/  FFMA R21, R2, R20, R25 ;  /* 0x0000001402157223 */ /* 0x001fe20000000019 */
[----:B-1----:R-:W-:-:S04]  /*0780*/  FMUL R5, R5, R8 ;  /* 0x0000000805057220 */ /* 0x002fc80000400000 */
[----:B------:R-:W-:-:S04]  /*0790*/  FMUL R5, R5, R10 ;  /* 0x0000000a05057220 */ /* 0x000fc80000400000 */
[----:B-----5:R-:W-:Y:S01]  /*07a0*/  FADD R9, R5, R9 ;  /* 0x0000000905097221 */ /* 0x020fe20000000000 */
[----:B--2---:R-:W-:Y:S01]  /*07b0*/  FADD R7, R7, 0.5 ;  /* 0x3f00000007077421 */ /* 0x004fe20000000000 */
[----:B---3--:R-:W-:-:S03]  /*07c0*/  FADD R13, R13, 0.5 ;  /* 0x3f0000000d0d7421 */ /* 0x008fc60000000000 */
[----:B------:R-:W-:Y:S01]  /*07d0*/  FFMA R12, R5, R7, R12 ;  /* 0x00000007050c7223 */ /* 0x000fe2000000000c */
[----:B------:R-:W-:Y:S01]  /*07e0*/  FADD R8, R7, -R13 ;  /* 0x8000000d07087221 */ /* 0x000fe20000000000 */
[----:B------:R-:W-:-:S03]  /*07f0*/  FFMA R4, R5, R13, R4 ;  /* 0x0000000d05047223 */ /* 0x000fc60000000004 */
[----:B------:R-:W-:-:S04]  /*0800*/  FMUL R2, R5, R8 ;  /* 0x0000000805027220 */ /* 0x000fc80000400000 */
[----:B------:R-:W-:Y:S01]  /*0810*/  FADD R2, |R2|, R11 ;  /* 0x0000000b02027221 */ /* 0x000fe20000000200 */
[----:B------:R-:W-:Y:S06]  /*0820*/  @!P0 BRA `(.L_x_6) ;  /* 0x00000000000c8947 */ /* 0x000fec0003800000 */
[----:B------:R-:W-:Y:S02]  /*0830*/  MOV R21, R6 ;  /* 0x0000000600157202 */ /* 0x000fe40000000f00 */
[----:B------:R-:W-:-:S07]  /*0840*/  MOV R36, 0x860 ;  /* 0x0000086000247802 */ /* 0x000fce0000000f00 */
[----:B------:R-:W-:Y:S05]  /*0850*/  CALL.REL.NOINC `($__internal_1_$__cuda_sm3x_div_rn_noftz_f32_slowpath) ;  /* 0x0000003800387944 */ /* 0x000fea0003c00000 */
.L_x_6:
[----:B------:R-:W-:Y:S05]  /*0860*/  BSYNC.RECONVERGENT B2 ;  /* 0x0000000000027941 */ /* 0x000fea0003800200 */
.L_x_5:
[----:B------:R-:W2:Y:S04]  /*0870*/  LDG.E R20, desc[UR8][R14.64+0x4] ;  /* 0x000004080e147981 */ /* 0x000ea8000c1e1900 */
[----:B------:R-:W3:Y:S01]  /*0880*/  LDG.E R13, desc[UR8][R16.64+0x4] ;  /* 0x00000408100d7981 */ /* 0x000ee2000c1e1900 */
[----:B------:R-:W-:Y:S01]  /*0890*/  HFMA2 R8, -RZ, RZ, 0.96630859375, -0.0022525787353515625 ;  /* 0x3bbb989dff087431 */ /* 0x000fe200000001ff */
[----:B------:R-:W-:-:S04]  /*08a0*/  MOV R24, 0x437c0000 ;  /* 0x437c000000187802 */ /* 0x000fc80000000f00 */
[----:B------:R-:W-:-:S04]  /*08b0*/  FFMA.SAT R5, R21, R8, 0.5 ;  /* 0x3f00000015057423 */ /* 0x000fc80000002008 */
[----:B------:R-:W-:-:S04]  /*08c0*/  FFMA.RM R7, R5, R24, 12582913 ;  /* 0x4b40000105077423 */ /* 0x000fc80000004018 */
[----:B------:R-:W-:Y:S01]  /*08d0*/  FADD R8, R7, -12583039 ;  /* 0xcb40007f07087421 */ /* 0x000fe20000000000 */
[----:B------:R-:W0:Y:S03]  /*08e0*/  MUFU.RCP R5, R6 ;  /* 0x0000000600057308 */ /* 0x000e260000001000 */
[----:B------:R-:W-:Y:S01]  /*08f0*/  FFMA R8, R21, 1.4426950216293334961, -R8 ;  /* 0x3fb8aa3b15087823 */ /* 0x000fe20000000808 */
[----:B------:R-:W-:-:S03]  /*0900*/  UIADD3 UR7, UPT, UPT, UR6, -0xd, URZ ;  /* 0xfffffff306077890 */ /* 0x000fc6000fffe0ff */
[----:B------:R-:W-:Y:S01]  /*0910*/  FFMA R8, R21, 1.925963033500011079e-08, R8 ;  /* 0x32a5706015087823 */ /* 0x000fe20000000008 */
[----:B------:R-:W-:-:S05]  /*0920*/  UIMAD UR7, UR7, UR7, UR10 ;  /* 0x00000007070772a4 */ /* 0x000fca000f8e020a */
[----:B------:R-:W1:Y:S01]  /*0930*/  MUFU.EX2 R8, R8 ;  /* 0x0000000800087308 */ /* 0x000e620000000800 */
[----:B------:R-:W-:Y:S01]  /*0940*/  UIADD3 UR7, UPT, UPT, -UR7, URZ, URZ ;  /* 0x000000ff07077290 */ /* 0x000fe2000fffe1ff */
[----:B0-----:R-:W-:-:S05]  /*0950*/  FFMA R24, -R6, R5, 1 ;  /* 0x3f80000006187423 */ /* 0x001fca0000000105 */
[----:B------:R-:W-:Y:S01]  /*0960*/  I2FP.F32.S32 R30, UR7 ;  /* 0x00000007001e7c45 */ /* 0x000fe20008201400 */
[----:B------:R-:W-:Y:S01]  /*0970*/  FFMA R5, R5, R24, R5 ;  /* 0x0000001805057223 */ /* 0x000fe20000000005 */
[----:B------:R-:W-:Y:S02]  /*0980*/  SHF.L.U32 R7, R7, 0x17, RZ ;  /* 0x0000001707077819 */ /* 0x000fe400000006ff */
[----:B------:R-:W0:Y:S03]  /*0990*/  FCHK P0, R30, R6 ;  /* 0x000000061e007302 */ /* 0x000e260000000000 */
[----:B-1----:R-:W-:-:S04]  /*09a0*/  FMUL R7, R7, R8 ;  /* 0x0000000807077220 */ /* 0x002fc80000400000 */
[----:B------:R-:W-:Y:S01]  /*09b0*/  FMUL R7, R7, R10 ;  /* 0x0000000a07077220 */ /* 0x000fe20000400000 */
[----:B------:R-:W-:Y:S03]  /*09c0*/  BSSY.RECONVERGENT B2, `(.L_x_7) ;  /* 0x0000011000027945 */ /* 0x000fe60003800200 */
[----:B------:R-:W-:Y:S01]  /*09d0*/  FADD R9, R9, R7 ;  /* 0x0000000709097221 */ /* 0x000fe20000000000 */
[----:B--2---:R-:W-:Y:S01]  /*09e0*/  FADD R21, R20, 0.5 ;  /* 0x3f00000014157421 */ /* 0x004fe20000000000 */
[----:B------:R-:W-:Y:S01]  /*09f0*/  FFMA R20, R5, R30, RZ ;  /* 0x0000001e05147223 */ /* 0x000fe200000000ff */
[----:B---3--:R-:W-:-:S03]  /*0a00*/  FADD R13, R13, 0.5 ;  /* 0x3f0000000d0d7421 */ /* 0x008fc60000000000 */
[----:B------:R-:W-:Y:S01]  /*0a10*/  FFMA R24, -R6, R20, R30 ;  /* 0x0000001406187223 */ /* 0x000fe2000000011e */
[----:B------:R-:W-:-:S03]  /*0a20*/  FADD R8, R13, -R21 ;  /* 0x800000150d087221 */ /* 0x000fc60000000000 */
[----:B------:R-:W-:Y:S01]  /*0a30*/  FFMA R20, R5, R24, R20 ;  /* 0x0000001805147223 */ /* 0x000fe20000000014 */
[C---:B------:R-:W-:Y:S01]  /*0a40*/  FMUL R5, R7.reuse, R8 ;  /* 0x0000000807057220 */ /* 0x040fe20000400000 */
[C---:B------:R-:W-:Y:S01]  /*0a50*/  FFMA R12, R7.reuse, R13, R12 ;  /* 0x0000000d070c7223 */ /* 0x040fe2000000000c */
[----:B------:R-:W-:Y:S02]  /*0a60*/  FFMA R4, R7, R21, R4 ;  /* 0x0000001507047223 */ /* 0x000fe40000000004 */
[----:B------:R-:W-:Y:S01]  /*0a70*/  FADD R2, R2, |R5| ;  /* 0x4000000502027221 */ /* 0x000fe20000000000 */
[----:B0-----:R-:W-:Y:S06]  /*0a80*/  @!P0 BRA `(.L_x_8) ;  /* 0x0000000000108947 */ /* 0x001fec0003800000 */
[----:B------:R-:W-:Y:S02]  /*0a90*/  MOV R21, R6 ;  /* 0x0000000600157202 */ /* 0x000fe40000000f00 */
[----:B------:R-:W-:-:S07]  /*0aa0*/  MOV R36, 0xac0 ;  /* 0x00000ac000247802 */ /* 0x000fce0000000f00 */
[----:B------:R-:W-:Y:S05]  /*0ab0*/  CALL.REL.NOINC `($__internal_1_$__cuda_sm3x_div_rn_noftz_f32_slowpath) ;  /* 0x0000003400a07944 */ /* 0x000fea0003c00000 */
[----:B------:R-:W-:-:S07]  /*0ac0*/  MOV R20, R21 ;  /* 0x0000001500147202 */ /* 0x000fce0000000f00 */
.L_x_8:
[----:B------:R-:W-:Y:S05]  /*0ad0*/  BSYNC.RECONVERGENT B2 ;  /* 0x0000000000027941 */ /* 0x000fea0003800200 */
.L_x_7:
[----:B------:R-:W2:Y:S04]  /*0ae0*/  LDG.E R13, desc[UR8][R16.64+0x8] ;  /* 0x00000808100d7981 */ /* 0x000ea8000c1e1900 */
[----:B------:R-:W3:Y:S01]  /*0af0*/  LDG.E R21, desc[UR8][R14.64+0x8] ;  /* 0x000008080e157981 */ /* 0x000ee2000c1e1900 */
[----:B------:R-:W-:Y:S01]  /*0b00*/  HFMA2 R5, -RZ, RZ, 0.96630859375, -0.0022525787353515625 ;  /* 0x3bbb989dff057431 */ /* 0x000fe200000001ff */
[----:B------:R-:W-:Y:S01]  /*0b10*/  MOV R8, 0x437c0000 ;  /* 0x437c000000087802 */ /* 0x000fe20000000f00 */
[----:B------:R-:W-:-:S03]  /*0b20*/  UISETP.NE.AND UP1, UPT, UR6, 0x1c, UPT ;  /* 0x0000001c0600788c */ /* 0x000fc6000bf25270 */
[----:B------:R-:W-:-:S04]  /*0b30*/  FFMA.SAT R5, R20, R5, 0.5 ;  /* 0x3f00000014057423 */ /* 0x000fc80000002005 */
[----:B------:R-:W-:-:S04]  /*0b40*/  FFMA.RM R5, R5, R8, 12582913 ;  /* 0x4b40000105057423 */ /* 0x000fc80000004008 */
[C---:B------:R-:W-:Y:S01]  /*0b50*/  FADD R7, R5.reuse, -12583039 ;  /* 0xcb40007f05077421 */ /* 0x040fe20000000000 */
[----:B------:R-:W-:-:S03]  /*0b60*/  SHF.L.U32 R5, R5, 0x17, RZ ;  /* 0x0000001705057819 */ /* 0x000fc600000006ff */
[----:B------:R-:W-:-:S04]  /*0b70*/  FFMA R7, R20, 1.4426950216293334961, -R7 ;  /* 0x3fb8aa3b14077823 */ /* 0x000fc80000000807 */
[----:B------:R-:W-:-:S04]  /*0b80*/  FFMA R7, R20, 1.925963033500011079e-08, R7 ;  /* 0x32a5706014077823 */ /* 0x000fc80000000007 */
[----:B------:R-:W0:Y:S02]  /*0b90*/  MUFU.EX2 R8, R7 ;  /* 0x0000000700087308 */ /* 0x000e240000000800 */
[----:B0-----:R-:W-:-:S04]  /*0ba0*/  FMUL R5, R5, R8 ;  /* 0x0000000805057220 */ /* 0x001fc80000400000 */
[----:B------:R-:W-:-:S04]  /*0bb0*/  FMUL R5, R5, R10 ;  /* 0x0000000a05057220 */ /* 0x000fc80000400000 */
[----:B------:R-:W-:Y:S01]  /*0bc0*/  FADD R9, R9, R5 ;  /* 0x0000000509097221 */ /* 0x000fe20000000000 */
[----:B--2---:R-:W-:Y:S01]  /*0bd0*/  FADD R13, R13, 0.5 ;  /* 0x3f0000000d0d7421 */ /* 0x004fe20000000000 */
[----:B---3--:R-:W-:-:S03]  /*0be0*/  FADD R21, R21, 0.5 ;  /* 0x3f00000015157421 */ /* 0x008fc60000000000 */
[----:B------:R-:W-:Y:S01]  /*0bf0*/  FFMA R12, R5, R13, R12 ;  /* 0x0000000d050c7223 */ /* 0x000fe2000000000c */
[----:B------:R-:W-:Y:S01]  /*0c00*/  FADD R8, R13, -R21 ;  /* 0x800000150d087221 */ /* 0x000fe20000000000 */
[----:B------:R-:W-:-:S03]  /*0c10*/  FFMA R4, R5, R21, R4 ;  /* 0x0000001505047223 */ /* 0x000fc60000000004 */
[----:B------:R-:W-:-:S04]  /*0c20*/  FMUL R25, R5, R8 ;  /* 0x0000000805197220 */ /* 0x000fc80000400000 */
[----:B------:R-:W-:Y:S01]  /*0c30*/  FADD R2, R2, |R25| ;  /* 0x4000001902027221 */ /* 0x000fe20000000000 */
[----:B------:R-:W-:Y:S06]  /*0c40*/  BRA.U !UP1, `(.L_x_9) ;  /* 0x0000000109ac7547 */ /* 0x000fec000b800000 */
[----:B------:R-:W-:Y:S01]  /*0c50*/  UIADD3 UR7, UPT, UPT, UR6, -0xc, URZ ;  /* 0xfffffff406077890 */ /* 0x000fe2000fffe0ff */
[----:B------:R-:W0:Y:S01]  /*0c60*/  MUFU.RCP R5, R6 ;  /* 0x0000000600057308 */ /* 0x000e220000001000 */
[----:B------:R-:W-:Y:S01]  /*0c70*/  UISETP.NE.AND UP1, UPT, UR4, 0x4, UPT ;  /* 0x000000040400788c */ /* 0x000fe2000bf25270 */
[----:B------:R-:W-:Y:S01]  /*0c80*/  BSSY.RECONVERGENT B2, `(.L_x_10) ;  /* 0x000000e000027945 */ /* 0x000fe20003800200 */
[----:B------:R-:W-:-:S04]  /*0c90*/  UIMAD UR7, UR7, UR7, UR10 ;  /* 0x00000007070772a4 */ /* 0x000fc8000f8e020a */
[----:B------:R-:W-:-:S06]  /*0ca0*/  UIADD3 UR7, UPT, UPT, -UR7, URZ, URZ ;  /* 0x000000ff07077290 */ /* 0x000fcc000fffe1ff */
[----:B------:R-:W-:-:S04]  /*0cb0*/  I2FP.F32.S32 R30, UR7 ;  /* 0x00000007001e7c45 */ /* 0x000fc80008201400 */
[----:B------:R-:W1:Y:S01]  /*0cc0*/  FCHK P0, R30, R6 ;  /* 0x000000061e007302 */ /* 0x000e620000000000 */
[----:B0-----:R-:W-:-:S04]  /*0cd0*/  FFMA R8, -R6, R5, 1 ;  /* 0x3f80000006087423 */ /* 0x001fc80000000105 */
[----:B------:R-:W-:-:S04]  /*0ce0*/  FFMA R5, R5, R8, R5 ;  /* 0x0000000805057223 */ /* 0x000fc80000000005 */
[----:B------:R-:W-:-:S04]  /*0cf0*/  FFMA R7, R5, R30, RZ ;  /* 0x0000001e05077223 */ /* 0x000fc800000000ff */
[----:B------:R-:W-:-:S04]  /*0d00*/  FFMA R8, -R6, R7, R30 ;  /* 0x0000000706087223 */ /* 0x000fc8000000011e */
[----:B------:R-:W-:Y:S01]  /*0d10*/  FFMA R21, R5, R8, R7 ;  /* 0x0000000805157223 */ /* 0x000fe20000000007 */
[----:B-1----:R-:W-:Y:S06]  /*0d20*/  @!P0 BRA `(.L_x_11) ;  /* 0x00000000000c8947 */ /* 0x002fec0003800000 */
[----:B------:R-:W-:Y:S02]  /*0d30*/  MOV R21, R6 ;  /* 0x0000000600157202 */ /* 0x000fe40000000f00 */
[----:B------:R-:W-:-:S07]  /*0d40*/  MOV R36, 0xd60 ;  /* 0x00000d6000247802 */ /* 0x000fce0000000f00 */
[----:B------:R-:W-:Y:S05]  /*0d50*/  CALL.REL.NOINC `($__internal_1_$__cuda_sm3x_div_rn_noftz_f32_slowpath) ;  /* 0x0000003000f87944 */ /* 0x000fea0003c00000 */
.L_x_11:
[----:B------:R-:W-:Y:S05]  /*0d60*/  BSYNC.RECONVERGENT B2 ;  /* 0x0000000000027941 */ /* 0x000fea0003800200 */
.L_x_10:
[----:B------:R-:W2:Y:S04]  /*0d70*/  LDG.E R16, desc[UR8][R16.64+0xc] ;  /* 0x00000c0810107981 */ /* 0x000ea8000c1e1900 */
[----:B------:R-:W3:Y:S01]  /*0d80*/  LDG.E R14, desc[UR8][R14.64+0xc] ;  /* 0x00000c080e0e7981 */ /* 0x000ee2000c1e1900 */
[----:B------:R-:W-:Y:S01]  /*0d90*/  HFMA2 R8, -RZ, RZ, 0.96630859375, -0.0022525787353515625 ;  /* 0x3bbb989dff087431 */ /* 0x000fe200000001ff */
[----:B------:R-:W-:Y:S01]  /*0da0*/  MOV R20, 0x437c0000 ;  /* 0x437c000000147802 */ /* 0x000fe20000000f00 */
[----:B------:R-:W-:Y:S01]  /*0db0*/  UIADD3 UR6, UPT, UPT, UR6, 0x4, URZ ;  /* 0x0000000406067890 */ /* 0x000fe2000fffe0ff */
[----:B------:R-:W-:Y:S02]  /*0dc0*/  PLOP3.LUT P0, PT, PT, PT, UP1, 0x80, 0x8 ;  /* 0x000000000008781c */ /* 0x000fe40003f0f018 */
[----:B------:R-:W-:-:S04]  /*0dd0*/  FFMA.SAT R5, R21, R8, 0.5 ;  /* 0x3f00000015057423 */ /* 0x000fc80000002008 */
[----:B------:R-:W-:-:S04]  /*0de0*/  FFMA.RM R5, R5, R20, 12582913 ;  /* 0x4b40000105057423 */ /* 0x000fc80000004014 */
[C---:B------:R-:W-:Y:S01]  /*0df0*/  FADD R8, R5.reuse, -12583039 ;  /* 0xcb40007f05087421 */ /* 0x040fe20000000000 */
[----:B------:R-:W-:-:S03]  /*0e00*/  SHF.L.U32 R5, R5, 0x17, RZ ;  /* 0x0000001705057819 */ /* 0x000fc600000006ff */
[----:B------:R-:W-:-:S04]  /*0e10*/  FFMA R8, R21, 1.4426950216293334961, -R8 ;  /* 0x3fb8aa3b15087823 */ /* 0x000fc80000000808 */
[----:B------:R-:W-:-:S06]  /*0e20*/  FFMA R8, R21, 1.925963033500011079e-08, R8 ;  /* 0x32a5706015087823 */ /* 0x000fcc0000000008 */
[----:B------:R-:W0:Y:S02]  /*0e30*/  MUFU.EX2 R8, R8 ;  /* 0x0000000800087308 */ /* 0x000e240000000800 */
[----:B0-----:R-:W-:-:S04]  /*0e40*/  FMUL R5, R5, R8 ;  /* 0x0000000805057220 */ /* 0x001fc80000400000 */
[----:B------:R-:W-:-:S04]  /*0e50*/  FMUL R5, R5, R10 ;  /* 0x0000000a05057220 */ /* 0x000fc80000400000 */
[----:B------:R-:W-:Y:S01]  /*0e60*/  FADD R9, R9, R5 ;  /* 0x0000000509097221 */ /* 0x000fe20000000000 */
[----:B--2---:R-:W-:Y:S01]  /*0e70*/  FADD R16, R16, 0.5 ;  /* 0x3f00000010107421 */ /* 0x004fe20000000000 */
[----:B---3--:R-:W-:-:S03]  /*0e80*/  FADD R7, R14, 0.5 ;  /* 0x3f0000000e077421 */ /* 0x008fc60000000000 */
[C---:B------:R-:W-:Y:S01]  /*0e90*/  FFMA R12, R5.reuse, R16, R12 ;  /* 0x00000010050c7223 */ /* 0x040fe2000000000c */
[----:B------:R-:W-:Y:S01]  /*0ea0*/  FADD R14, R16, -R7 ;  /* 0x80000007100e7221 */ /* 0x000fe20000000000 */
[----:B------:R-:W-:-:S03]  /*0eb0*/  FFMA R4, R5, R7, R4 ;  /* 0x0000000705047223 */ /* 0x000fc60000000004 */
[----:B------:R-:W-:-:S04]  /*0ec0*/  FMUL R13, R5, R14 ;  /* 0x0000000e050d7220 */ /* 0x000fc80000400000 */
[----:B------:R-:W-:-:S05]  /*0ed0*/  FADD R2, R2, |R13| ;  /* 0x4000000d02027221 */ /* 0x000fca0000000000 */
[----:B------:R-:W-:Y:S01]  /*0ee0*/  FSEL R11, R2, R11, !P0 ;  /* 0x0000000b020b7208 */ /* 0x000fe20004000000 */
[----:B------:R-:W-:Y:S06]  /*0ef0*/  BRA `(.L_x_12) ;  /* 0xfffffff400747947 */ /* 0x000fec000383ffff */
.L_x_9:
[----:B------:R-:W-:-:S06]  /*0f00*/  UISETP.NE.AND UP1, UPT, UR4, 0x4, UPT ;  /* 0x000000040400788c */ /* 0x000fcc000bf25270 */
[----:B------:R-:W-:-:S04]  /*0f10*/  PLOP3.LUT P0, PT, PT, PT, UP1, 0x80, 0x8 ;  /* 0x000000000008781c */ /* 0x000fc80003f0f018 */
[----:B------:R-:W-:Y:S01]  /*0f20*/  FSEL R11, R2, R11, !P0 ;  /* 0x0000000b020b7208 */ /* 0x000fe20004000000 */
[----:B------:R-:W-:Y:S08]  /*0f30*/  BRA.U UP0, `(.L_x_13) ;  /* 0xfffffff500407547 */ /* 0x000ff0000b83ffff */
[----:B------:R-:W0:Y:S01]  /*0f40*/  MUFU.RCP R8, R9 ;  /* 0x0000000900087308 */ /* 0x000e220000001000 */
[----:B------:R1:W-:Y:S01]  /*0f50*/  STL [UR11+0x8c], R9 ;  /* 0x00008c09ff007987 */ /* 0x0003e2000810080b */
[----:B------:R-:W-:Y:S06]  /*0f60*/  BSSY.RECONVERGENT B2, `(.L_x_14) ;  /* 0x000000d000027945 */ /* 0x000fec0003800200 */
[----:B------:R-:W2:Y:S01]  /*0f70*/  FCHK P0, R12, R9 ;  /* 0x000000090c007302 */ /* 0x000ea20000000000 */
[----:B0-----:R-:W-:-:S04]  /*0f80*/  FFMA R3, -R9, R8, 1 ;  /* 0x3f80000009037423 */ /* 0x001fc80000000108 */
[----:B------:R-:W-:-:S04]  /*0f90*/  FFMA R3, R8, R3, R8 ;  /* 0x0000000308037223 */ /* 0x000fc80000000008 */
[----:B------:R-:W-:-:S04]  /*0fa0*/  FFMA R8, R12, R3, RZ ;  /* 0x000000030c087223 */ /* 0x000fc800000000ff */
[----:B------:R-:W-:-:S04]  /*0fb0*/  FFMA R5, -R9, R8, R12 ;  /* 0x0000000809057223 */ /* 0x000fc8000000010c */
[----:B------:R-:W-:Y:S01]  /*0fc0*/  FFMA R8, R3, R5, R8 ;  /* 0x0000000503087223 */ /* 0x000fe20000000008 */
[----:B-12---:R-:W-:Y:S06]  /*0fd0*/  @!P0 BRA `(.L_x_15) ;  /* 0x0000000000148947 */ /* 0x006fec0003800000 */
[----:B------:R-:W-:Y:S02]  /*0fe0*/  MOV R30, R12 ;  /* 0x0000000c001e7202 */ /* 0x000fe40000000f00 */
[----:B------:R-:W-:Y:S02]  /*0ff0*/  MOV R21, R9 ;  /* 0x0000000900157202 */ /* 0x000fe40000000f00 */
[----:B------:R-:W-:-:S07]  /*1000*/  MOV R36, 0x1020 ;  /* 0x0000102000247802 */ /* 0x000fce0000000f00 */
[----:B------:R-:W-:Y:S05]  /*1010*/  CALL.REL.NOINC `($__internal_1_$__cuda_sm3x_div_rn_noftz_f32_slowpath) ;  /* 0x0000003000487944 */ /* 0x000fea0003c00000 */
[----:B------:R-:W-:-:S07]  /*1020*/  MOV R8, R21 ;  /* 0x0000001500087202 */ /* 0x000fce0000000f00 */
.L_x_15:
[----:B------:R-:W-:Y:S05]  /*1030*/  BSYNC.RECONVERGENT B2 ;  /* 0x0000000000027941 */ /* 0x000fea0003800200 */
.L_x_14:
        /* <DEDUP_REMOVED lines=15> */
.L_x_17:
[----:B------:R-:W-:Y:S05]  /*1130*/  BSYNC.RECONVERGENT B2 ;  /* 0x0000000000027941 */ /* 0x000fea0003800200 */
.L_x_16:
[----:B------:R-:W5:Y:S04]  /*1140*/  LDL R22, [UR11+0x50] ;  /* 0x0000500bff167983 */ /* 0x000f680008100800 */
[----:B------:R-:W5:Y:S04]  /*1150*/  LDL R4, [UR11+0x64] ;  /* 0x0000640bff047983 */ /* 0x000f680008100800 */
[----:B------:R-:W5:Y:S01]  /*1160*/  LDL R20, [UR11+0x78] ;  /* 0x0000780bff147983 */ /* 0x000f620008100800 */
[----:B------:R-:W-:-:S03]  /*1170*/  UMOV UR5, URZ ;  /* 0x000000ff00057c82 */ /* 0x000fc60008000000 */
[----:B------:R0:W-:Y:S02]  /*1180*/  STL [UR11+0x3c], R7 ;  /* 0x00003c07ff007987 */ /* 0x0001e4000810080b */
.L_x_28:
[----:B------:R-:W1:Y:S01]  /*1190*/  LDC.64 R14, c[0x0][0x380] ;  /* 0x0000e000ff0e7b82 */ /* 0x000e620000000a00 */
[----:B------:R-:W-:-:S04]  /*11a0*/  UIADD3 UR6, UPT, UPT, UR5, -0xf, URZ ;  /* 0xfffffff105067890 */ /* 0x000fc8000fffe0ff */
[----:B------:R-:W-:-:S03]  /*11b0*/  UIMAD UR10, UR6, UR6, URZ ;  /* 0x00000006060a72a4 */ /* 0x000fc6000f8e02ff */
[----:B------:R-:W2:Y:S01]  /*11c0*/  LDC.64 R12, c[0x0][0x388] ;  /* 0x0000e200ff0c7b82 */ /* 0x000ea20000000a00 */
[----:B------:R-:W-:-:S08]  /*11d0*/  UMOV UR6, URZ ;  /* 0x000000ff00067c82 */ /* 0x000fd00008000000 */
.L_x_27:
[----:B------:R-:W-:Y:S01]  /*11e0*/  UIADD3 UR7, UPT, UPT, UR6, -0xf, URZ ;  /* 0xfffffff106077890 */ /* 0x000fe2000fffe0ff */
[----:B------:R-:W3:Y:S01]  /*11f0*/  MUFU.RCP R3, R6 ;  /* 0x0000000600037308 */ /* 0x000ee20000001000 */
[----:B------:R-:W-:Y:S02]  /*1200*/  BSSY.RECONVERGENT B2, `(.L_x_18) ;  /* 0x000000e000027945 */ /* 0x000fe40003800200 */
[----:B------:R-:W-:-:S04]  /*1210*/  UIMAD UR7, UR7, UR7, UR10 ;  /* 0x00000007070772a4 */ /* 0x000fc8000f8e020a */
[----:B------:R-:W-:-:S06]  /*1220*/  UIADD3 UR7, UPT, UPT, -UR7, URZ, URZ ;  /* 0x000000ff07077290 */ /* 0x000fcc000fffe1ff */
[----:B------:R-:W-:-:S04]  /*1230*/  I2FP.F32.S32 R30, UR7 ;  /* 0x00000007001e7c45 */ /* 0x000fc80008201400 */
[----:B------:R-:W4:Y:S01]  /*1240*/  FCHK P0, R30, R6 ;  /* 0x000000061e007302 */ /* 0x000f220000000000 */
[----:B---3--:R-:W-:-:S04]  /*1250*/  FFMA R16, -R6, R3, 1 ;  /* 0x3f80000006107423 */ /* 0x008fc80000000103 */
[----:B------:R-:W-:-:S04]  /*1260*/  FFMA R3, R3, R16, R3 ;  /* 0x0000001003037223 */ /* 0x000fc80000000003 */
[----:B------:R-:W-:-:S04]  /*1270*/  FFMA R5, R3, R30, RZ ;  /* 0x0000001e03057223 */ /* 0x000fc800000000ff */
[----:B------:R-:W-:-:S04]  /*1280*/  FFMA R16, -R6, R5, R30 ;  /* 0x0000000506107223 */ /* 0x000fc8000000011e */
[----:B------:R-:W-:Y:S01]  /*1290*/  FFMA R21, R3, R16, R5 ;  /* 0x0000001003157223 */ /* 0x000fe20000000005 */
[----:B----4-:R-:W-:Y:S06]  /*12a0*/  @!P0 BRA `(.L_x_19) ;  /* 0x00000000000c8947 */ /* 0x010fec0003800000 */
[----:B------:R-:W-:Y:S02]  /*12b0*/  MOV R21, R6 ;  /* 0x0000000600157202 */ /* 0x000fe40000000f00 */
[----:B------:R-:W-:-:S07]  /*12c0*/  MOV R36, 0x12e0 ;  /* 0x000012e000247802 */ /* 0x000fce0000000f00 */
[----:B012--5:R-:W-:Y:S05]  /*12d0*/  CALL.REL.NOINC `($__internal_1_$__cuda_sm3x_div_rn_noftz_f32_slowpath) ;  /* 0x0000002c00987944 */ /* 0x027fea0003c00000 */
.L_x_19:
[----:B------:R-:W-:Y:S05]  /*12e0*/  BSYNC.RECONVERGENT B2 ;  /* 0x0000000000027941 */ /* 0x000fea0003800200 */
.L_x_18:
[----:B------:R-:W-:-:S05]  /*12f0*/  MOV R16, UR5 ;  /* 0x0000000500107c02 */ /* 0x000fca0008000f00 */
[----:B------:R-:W-:-:S05]  /*1300*/  IMAD R3, R16, 0x1f, R27 ;  /* 0x0000001f10037824 */ /* 0x000fca00078e021b */
[----:B------:R-:W-:-:S05]  /*1310*/  IADD3 R3, PT, PT, R3, UR6, RZ ;  /* 0x0000000603037c10 */ /* 0x000fca000fffe0ff */
[----:B-1----:R-:W-:-:S04]  /*1320*/  IMAD.WIDE R18, R3, 0x4, R14 ;  /* 0x0000000403127825 */ /* 0x002fc800078e020e */
[----:B--2---:R-:W-:Y:S01]  /*1330*/  IMAD.WIDE R16, R3, 0x4, R12 ;  /* 0x0000000403107825 */ /* 0x004fe200078e020c */
[----:B------:R-:W2:Y:S04]  /*1340*/  LDG.E R23, desc[UR8][R18.64] ;  /* 0x0000000812177981 */ /* 0x000ea8000c1e1900 */
[----:B------:R-:W3:Y:S01]  /*1350*/  LDG.E R25, desc[UR8][R16.64] ;  /* 0x0000000810197981 */ /* 0x000ee2000c1e1900 */
[----:B------:R-:W-:Y:S01]  /*1360*/  HFMA2 R24, -RZ, RZ, 0.96630859375, -0.0022525787353515625 ;  /* 0x3bbb989dff187431 */ /* 0x000fe200000001ff */
[----:B------:R-:W-:Y:S01]  /*1370*/  MOV R26, 0x437c0000 ;  /* 0x437c0000001a7802 */ /* 0x000fe20000000f00 */
[----:B------:R-:W-:Y:S01]  /*1380*/  UIADD3 UR7, UPT, UPT, UR6, -0xe, URZ ;  /* 0xfffffff206077890 */ /* 0x000fe2000fffe0ff */
[----:B------:R-:W1:Y:S01]  /*1390*/  MUFU.RCP R29, R6 ;  /* 0x00000006001d7308 */ /* 0x000e620000001000 */
[----:B------:R-:W-:Y:S02]  /*13a0*/  BSSY.RECONVERGENT B2, `(.L_x_20) ;  /* 0x000001f000027945 */ /* 0x000fe40003800200 */
[----:B------:R-:W-:Y:S01]  /*13b0*/  UIMAD UR7, UR7, UR7, UR10 ;  /* 0x00000007070772a4 */ /* 0x000fe2000f8e020a */
[----:B------:R-:W-:-:S03]  /*13c0*/  FFMA.SAT R3, R21, R24, 0.5 ;  /* 0x3f00000015037423 */ /* 0x000fc60000002018 */
[----:B------:R-:W-:Y:S01]  /*13d0*/  UIADD3 UR7, UPT, UPT, -UR7, URZ, URZ ;  /* 0x000000ff07077290 */ /* 0x000fe2000fffe1ff */
[----:B------:R-:W-:-:S05]  /*13e0*/  FFMA.RM R3, R3, R26, 12582913 ;  /* 0x4b40000103037423 */ /* 0x000fca000000401a */
[----:B------:R-:W-:Y:S01]  /*13f0*/  I2FP.F32.S32 R30, UR7 ;  /* 0x00000007001e7c45 */ /* 0x000fe20008201400 */
[C---:B------:R-:W-:Y:S01]  /*1400*/  FADD R24, R3.reuse, -12583039 ;  /* 0xcb40007f03187421 */ /* 0x040fe20000000000 */
[----:B------:R-:W-:Y:S01]  /*1410*/  SHF.L.U32 R5, R3, 0x17, RZ ;  /* 0x0000001703057819 */ /* 0x000fe200000006ff */
[----:B-1----:R-:W-:Y:S01]  /*1420*/  FFMA R26, -R6, R29, 1 ;  /* 0x3f800000061a7423 */ /* 0x002fe2000000011d */
[----:B------:R-:W-:Y:S01]  /*1430*/  FCHK P0, R30, R6 ;  /* 0x000000061e007302 */ /* 0x000fe20000000000 */
[----:B------:R-:W-:Y:S02]  /*1440*/  FFMA R24, R21, 1.4426950216293334961, -R24 ;  /* 0x3fb8aa3b15187823 */ /* 0x000fe40000000818 */
[----:B------:R-:W-:Y:S02]  /*1450*/  FFMA R3, R29, R26, R29 ;  /* 0x0000001a1d037223 */ /* 0x000fe4000000001d */
[----:B------:R-:W-:Y:S02]  /*1460*/  FFMA R24, R21, 1.925963033500011079e-08, R24 ;  /* 0x32a5706015187823 */ /* 0x000fe40000000018 */
[----:B------:R-:W-:-:S04]  /*1470*/  FFMA R26, R3, R30, RZ ;  /* 0x0000001e031a7223 */ /* 0x000fc800000000ff */
[----:B------:R-:W1:Y:S01]  /*1480*/  MUFU.EX2 R24, R24 ;  /* 0x0000001800187308 */ /* 0x000e620000000800 */
[----:B------:R-:W-:-:S04]  /*1490*/  FFMA R29, -R6, R26, R30 ;  /* 0x0000001a061d7223 */ /* 0x000fc8000000011e */
[----:B------:R-:W-:Y:S01]  /*14a0*/  FFMA R26, R3, R29, R26 ;  /* 0x0000001d031a7223 */ /* 0x000fe2000000001a */
[----:B-1----:R-:W-:-:S04]  /*14b0*/  FMUL R5, R5, R24 ;  /* 0x0000001805057220 */ /* 0x002fc80000400000 */
[----:B------:R-:W-:Y:S01]  /*14c0*/  FMUL R5, R5, R10 ;  /* 0x0000000a05057220 */ /* 0x000fe20000400000 */
[----:B--2---:R-:W-:Y:S01]  /*14d0*/  FADD R23, R23, 0.5 ;  /* 0x3f00000017177421 */ /* 0x004fe20000000000 */
[----:B---3--:R-:W-:-:S03]  /*14e0*/  FADD R25, R25, 0.5 ;  /* 0x3f00000019197421 */ /* 0x008fc60000000000 */
[C---:B------:R-:W-:Y:S01]  /*14f0*/  FMUL R21, R5.reuse, R23 ;  /* 0x0000001705157220 */ /* 0x040fe20000400000 */
[----:B------:R-:W-:-:S03]  /*1500*/  FMUL R24, R5, R25 ;  /* 0x0000001905187220 */ /* 0x000fc60000400000 */
[-C--:B-----5:R-:W-:Y:S01]  /*1510*/  FFMA R5, R23, R21.reuse, R22 ;  /* 0x0000001517057223 */ /* 0x0a0fe20000000016 */
[C---:B------:R-:W-:Y:S01]  /*1520*/  FFMA R3, R25.reuse, R21, R20 ;  /* 0x0000001519037223 */ /* 0x040fe20000000014 */
[----:B------:R-:W-:Y:S01]  /*1530*/  FFMA R4, R25, R24, R4 ;  /* 0x0000001819047223 */ /* 0x000fe20000000004 */
[----:B------:R-:W-:Y:S06]  /*1540*/  @!P0 BRA `(.L_x_21) ;  /* 0x0000000000108947 */ /* 0x000fec0003800000 */
[----:B------:R-:W-:Y:S02]  /*1550*/  MOV R21, R6 ;  /* 0x0000000600157202 */ /* 0x000fe40000000f00 */
[----:B------:R-:W-:-:S07]  /*1560*/  MOV R36, 0x1580 ;  /* 0x0000158000247802 */ /* 0x000fce0000000f00 */
[----:B0-----:R-:W-:Y:S05]  /*1570*/  CALL.REL.NOINC `($__internal_1_$__cuda_sm3x_div_rn_noftz_f32_slowpath) ;  /* 0x0000002800f07944 */ /* 0x001fea0003c00000 */
[----:B------:R-:W-:-:S07]  /*1580*/  MOV R26, R21 ;  /* 0x00000015001a7202 */ /* 0x000fce0000000f00 */
.L_x_21:
[----:B------:R-:W-:Y:S05]  /*1590*/  BSYNC.RECONVERGENT B2 ;  /* 0x0000000000027941 */ /* 0x000fea0003800200 */
.L_x_20:
[----:B------:R-:W2:Y:S04]  /*15a0*/  LDG.E R24, desc[UR8][R18.64+0x4] ;  /* 0x0000040812187981 */ /* 0x000ea8000c1e1900 */
[----:B------:R-:W3:Y:S01]  /*15b0*/  LDG.E R25, desc[UR8][R16.64+0x4] ;  /* 0x0000040810197981 */ /* 0x000ee2000c1e1900 */
[----:B------:R-:W-:Y:S01]  /*15c0*/  HFMA2 R21, -RZ, RZ, 0.96630859375, -0.0022525787353515625 ;  /* 0x3bbb989dff157431 */ /* 0x000fe200000001ff */
[----:B------:R-:W-:Y:S01]  /*15d0*/  MOV R23, 0x437c0000 ;  /* 0x437c000000177802 */ /* 0x000fe20000000f00 */
[----:B------:R-:W-:Y:S01]  /*15e0*/  UIADD3 UR7, UPT, UPT, UR6, -0xd, URZ ;  /* 0xfffffff306077890 */ /* 0x000fe2000fffe0ff */
[----:B------:R-:W-:Y:S03]  /*15f0*/  BSSY.RECONVERGENT B2, `(.L_x_22) ;  /* 0x000001f000027945 */ /* 0x000fe60003800200 */
[----:B------:R-:W-:Y:S01]  /*1600*/  UIMAD UR7, UR7, UR7, UR10 ;  /* 0x00000007070772a4 */ /* 0x000fe2000f8e020a */
[----:B------:R-:W-:-:S03]  /*1610*/  FFMA.SAT R20, R26, R21, 0.5 ;  /* 0x3f0000001a147423 */ /* 0x000fc60000002015 */
[----:B------:R-:W-:Y:S01]  /*1620*/  UIADD3 UR7, UPT, UPT, -UR7, URZ, URZ ;  /* 0x000000ff07077290 */ /* 0x000fe2000fffe1ff */
[----:B------:R-:W-:Y:S02]  /*1630*/  FFMA.RM R20, R20, R23, 12582913 ;  /* 0x4b40000114147423 */ /* 0x000fe40000004017 */
[----:B------:R-:W1:Y:S03]  /*1640*/  MUFU.RCP R23, R6 ;  /* 0x0000000600177308 */ /* 0x000e660000001000 */
[----:B------:R-:W-:Y:S01]  /*1650*/  I2FP.F32.S32 R30, UR7 ;  /* 0x00000007001e7c45 */ /* 0x000fe20008201400 */
[C---:B------:R-:W-:Y:S01]  /*1660*/  FADD R21, R20.reuse, -12583039 ;  /* 0xcb40007f14157421 */ /* 0x040fe20000000000 */
[----:B------:R-:W-:-:S03]  /*1670*/  SHF.L.U32 R22, R20, 0x17, RZ ;  /* 0x0000001714167819 */ /* 0x000fc600000006ff */
[C---:B------:R-:W-:Y:S01]  /*1680*/  FFMA R21, R26.reuse, 1.4426950216293334961, -R21 ;  /* 0x3fb8aa3b1a157823 */ /* 0x040fe20000000815 */
[----:B------:R-:W-:Y:S03]  /*1690*/  FCHK P0, R30, R6 ;  /* 0x000000061e007302 */ /* 0x000fe60000000000 */
[----:B------:R-:W-:-:S06]  /*16a0*/  FFMA R21, R26, 1.925963033500011079e-08, R21 ;  /* 0x32a570601a157823 */ /* 0x000fcc0000000015 */
[----:B------:R-:W4:Y:S01]  /*16b0*/  MUFU.EX2 R21, R21 ;  /* 0x0000001500157308 */ /* 0x000f220000000800 */
[----:B-1----:R-:W-:-:S04]  /*16c0*/  FFMA R26, -R6, R23, 1 ;  /* 0x3f800000061a7423 */ /* 0x002fc80000000117 */
[----:B------:R-:W-:-:S04]  /*16d0*/  FFMA R20, R23, R26, R23 ;  /* 0x0000001a17147223 */ /* 0x000fc80000000017 */
[----:B------:R-:W-:Y:S01]  /*16e0*/  FFMA R29, R20, R30, RZ ;  /* 0x0000001e141d7223 */ /* 0x000fe200000000ff */
[----:B----4-:R-:W-:-:S03]  /*16f0*/  FMUL R23, R22, R21 ;  /* 0x0000001516177220 */ /* 0x010fc60000400000 */
[----:B------:R-:W-:Y:S01]  /*1700*/  FFMA R21, -R6, R29, R30 ;  /* 0x0000001d06157223 */ /* 0x000fe2000000011e */
[----:B------:R-:W-:-:S03]  /*1710*/  FMUL R23, R23, R10 ;  /* 0x0000000a17177220 */ /* 0x000fc60000400000 */
[----:B------:R-:W-:Y:S01]  /*1720*/  FFMA R21, R20, R21, R29 ;  /* 0x0000001514157223 */ /* 0x000fe2000000001d */
[----:B--2---:R-:W-:Y:S01]  /*1730*/  FADD R24, R24, 0.5 ;  /* 0x3f00000018187421 */ /* 0x004fe20000000000 */
[----:B---3--:R-:W-:-:S03]  /*1740*/  FADD R25, R25, 0.5 ;  /* 0x3f00000019197421 */ /* 0x008fc60000000000 */
[C---:B------:R-:W-:Y:S01]  /*1750*/  FMUL R22, R23.reuse, R24 ;  /* 0x0000001817167220 */ /* 0x040fe20000400000 */
[----:B------:R-:W-:-:S03]  /*1760*/  FMUL R23, R23, R25 ;  /* 0x0000001917177220 */ /* 0x000fc60000400000 */
[-C--:B------:R-:W-:Y:S01]  /*1770*/  FFMA R5, R24, R22.reuse, R5 ;  /* 0x0000001618057223 */ /* 0x080fe20000000005 */
[C---:B------:R-:W-:Y:S01]  /*1780*/  FFMA R3, R25.reuse, R22, R3 ;  /* 0x0000001619037223 */ /* 0x040fe20000000003 */
[----:B------:R-:W-:Y:S01]  /*1790*/  FFMA R4, R25, R23, R4 ;  /* 0x0000001719047223 */ /* 0x000fe20000000004 */
[----:B------:R-:W-:Y:S06]  /*17a0*/  @!P0 BRA `(.L_x_23) ;  /* 0x00000000000c8947 */ /* 0x000fec0003800000 */
[----:B------:R-:W-:Y:S02]  /*17b0*/  MOV R21, R6 ;  /* 0x0000000600157202 */ /* 0x000fe40000000f00 */
[----:B------:R-:W-:-:S07]  /*17c0*/  MOV R36, 0x17e0 ;  /* 0x000017e000247802 */ /* 0x000fce0000000f00 */
[----:B0-----:R-:W-:Y:S05]  /*17d0*/  CALL.REL.NOINC `($__internal_1_$__cuda_sm3x_div_rn_noftz_f32_slowpath) ;  /* 0x0000002800587944 */ /* 0x001fea0003c00000 */
.L_x_23:
[----:B------:R-:W-:Y:S05]  /*17e0*/  BSYNC.RECONVERGENT B2 ;  /* 0x0000000000027941 */ /* 0x000fea0003800200 */
.L_x_22:
        /* <DEDUP_REMOVED lines=10> */
[----:B------:R-:W-:-:S06]  /*1890*/  FFMA R21, R21, 1.925963033500011079e-08, R22 ;  /* 0x32a5706015157823 */ /* 0x000fcc0000000016 */
[----:B------:R-:W1:Y:S02]  /*18a0*/  MUFU.EX2 R21, R21 ;  /* 0x0000001500157308 */ /* 0x000e640000000800 */
[----:B-1----:R-:W-:-:S04]  /*18b0*/  FMUL R23, R20, R21 ;  /* 0x0000001514177220 */ /* 0x002fc80000400000 */
[----:B------:R-:W-:Y:S01]  /*18c0*/  FMUL R23, R23, R10 ;  /* 0x0000000a17177220 */ /* 0x000fe20000400000 */
[----:B--2---:R-:W-:Y:S01]  /*18d0*/  FADD R24, R24, 0.5 ;  /* 0x3f00000018187421 */ /* 0x004fe20000000000 */
[----:B---3--:R-:W-:-:S03]  /*18e0*/  FADD R25, R25, 0.5 ;  /* 0x3f00000019197421 */ /* 0x008fc60000000000 */
[C---:B------:R-:W-:Y:S01]  /*18f0*/  FMUL R20, R23.reuse, R24 ;  /* 0x0000001817147220 */ /* 0x040fe20000400000 */
[----:B------:R-:W-:-:S03]  /*1900*/  FMUL R23, R23, R25 ;  /* 0x0000001917177220 */ /* 0x000fc60000400000 */
[-C--:B------:R-:W-:Y:S01]  /*1910*/  FFMA R22, R24, R20.reuse, R5 ;  /* 0x0000001418167223 */ /* 0x080fe20000000005 */
[C---:B------:R-:W-:Y:S01]  /*1920*/  FFMA R20, R25.reuse, R20, R3 ;  /* 0x0000001419147223 */ /* 0x040fe20000000003 */
[----:B------:R-:W-:Y:S01]  /*1930*/  FFMA R4, R25, R23, R4 ;  /* 0x0000001719047223 */ /* 0x000fe20000000004 */
[----:B------:R-:W-:Y:S06]  /*1940*/  BRA.U !UP0, `(.L_x_24) ;  /* 0x00000001089c7547 */ /* 0x000fec000b800000 */
[----:B------:R-:W-:Y:S01]  /*1950*/  UIADD3 UR7, UPT, UPT, UR6, -0xc, URZ ;  /* 0xfffffff406077890 */ /* 0x000fe2000fffe0ff */
[----:B------:R-:W1:Y:S01]  /*1960*/  MUFU.RCP R3, R6 ;  /* 0x0000000600037308 */ /* 0x000e620000001000 */
[----:B------:R-:W-:Y:S02]  /*1970*/  BSSY.RECONVERGENT B2, `(.L_x_25) ;  /* 0x000000e000027945 */ /* 0x000fe40003800200 */
[----:B------:R-:W-:-:S04]  /*1980*/  UIMAD UR7, UR7, UR7, UR10 ;  /* 0x00000007070772a4 */ /* 0x000fc8000f8e020a */
[----:B------:R-:W-:-:S06]  /*1990*/  UIADD3 UR7, UPT, UPT, -UR7, URZ, URZ ;  /* 0x000000ff07077290 */ /* 0x000fcc000fffe1ff */
[----:B------:R-:W-:-:S04]  /*19a0*/  I2FP.F32.S32 R30, UR7 ;  /* 0x00000007001e7c45 */ /* 0x000fc80008201400 */
[----:B------:R-:W2:Y:S01]  /*19b0*/  FCHK P0, R30, R6 ;  /* 0x000000061e007302 */ /* 0x000ea20000000000 */
[----:B-1----:R-:W-:-:S04]  /*19c0*/  FFMA R24, -R6, R3, 1 ;  /* 0x3f80000006187423 */ /* 0x002fc80000000103 */
[----:B------:R-:W-:-:S04]  /*19d0*/  FFMA R3, R3, R24, R3 ;  /* 0x0000001803037223 */ /* 0x000fc80000000003 */
[----:B------:R-:W-:-:S04]  /*19e0*/  FFMA R5, R3, R30, RZ ;  /* 0x0000001e03057223 */ /* 0x000fc800000000ff */
[----:B------:R-:W-:-:S04]  /*19f0*/  FFMA R24, -R6, R5, R30 ;  /* 0x0000000506187223 */ /* 0x000fc8000000011e */
[----:B------:R-:W-:Y:S01]  /*1a00*/  FFMA R21, R3, R24, R5 ;  /* 0x0000001803157223 */ /* 0x000fe20000000005 */
[----:B--2---:R-:W-:Y:S06]  /*1a10*/  @!P0 BRA `(.L_x_26) ;  /* 0x00000000000c8947 */ /* 0x004fec0003800000 */
[----:B------:R-:W-:Y:S02]  /*1a20*/  MOV R21, R6 ;  /* 0x0000000600157202 */ /* 0x000fe40000000f00 */
[----:B------:R-:W-:-:S07]  /*1a30*/  MOV R36, 0x1a50 ;  /* 0x00001a5000247802 */ /* 0x000fce0000000f00 */
[----:B0-----:R-:W-:Y:S05]  /*1a40*/  CALL.REL.NOINC `($__internal_1_$__cuda_sm3x_div_rn_noftz_f32_slowpath) ;  /* 0x0000002400bc7944 */ /* 0x001fea0003c00000 */
.L_x_26:
[----:B------:R-:W-:Y:S05]  /*1a50*/  BSYNC.RECONVERGENT B2 ;  /* 0x0000000000027941 */ /* 0x000fea0003800200 */
.L_x_25:
[----:B------:R-:W2:Y:S04]  /*1a60*/  LDG.E R18, desc[UR8][R18.64+0xc] ;  /* 0x00000c0812127981 */ /* 0x000ea8000c1e1900 */
[----:B------:R-:W3:Y:S01]  /*1a70*/  LDG.E R16, desc[UR8][R16.64+0xc] ;  /* 0x00000c0810107981 */ /* 0x000ee2000c1e1900 */
[----:B------:R-:W-:Y:S01]  /*1a80*/  HFMA2 R24, -RZ, RZ, 0.96630859375, -0.0022525787353515625 ;  /* 0x3bbb989dff187431 */ /* 0x000fe200000001ff */
[----:B------:R-:W-:Y:S01]  /*1a90*/  MOV R26, 0x437c0000 ;  /* 0x437c0000001a7802 */ /* 0x000fe20000000f00 */
[----:B------:R-:W-:-:S03]  /*1aa0*/  UIADD3 UR6, UPT, UPT, UR6, 0x4, URZ ;  /* 0x0000000406067890 */ /* 0x000fc6000fffe0ff */
        /* <DEDUP_REMOVED lines=16> */
[----:B------:R-:W-:Y:S06]  /*1bb0*/  BRA `(.L_x_27) ;  /* 0xfffffff400887947 */ /* 0x000fec000383ffff */
.L_x_24:
[----:B------:R-:W-:-:S04]  /*1bc0*/  UIADD3 UR5, UPT, UPT, UR5, 0x1, URZ ;  /* 0x0000000105057890 */ /* 0x000fc8000fffe0ff */
[----:B------:R-:W-:-:S09]  /*1bd0*/  UISETP.NE.AND UP0, UPT, UR5, 0x1f, UPT ;  /* 0x0000001f0500788c */ /* 0x000fd2000bf05270 */
[----:B------:R-:W-:Y:S05]  /*1be0*/  BRA.U UP0, `(.L_x_28) ;  /* 0xfffffff500687547 */ /* 0x000fea000b83ffff */
[----:B------:R-:W1:Y:S01]  /*1bf0*/  MUFU.RCP R6, R9 ;  /* 0x0000000900067308 */ /* 0x000e620000001000 */
[----:B------:R-:W-:Y:S07]  /*1c00*/  BSSY.RECONVERGENT B2, `(.L_x_29) ;  /* 0x000000d000027945 */ /* 0x000fee0003800200 */
        /* <DEDUP_REMOVED lines=8> */
[----:B------:R-:W-:Y:S02]  /*1c90*/  MOV R21, R9 ;  /* 0x0000000900157202 */ /* 0x000fe40000000f00 */
[----:B------:R-:W-:-:S07]  /*1ca0*/  MOV R36, 0x1cc0 ;  /* 0x00001cc000247802 */ /* 0x000fce0000000f00 */
[----:B0-----:R-:W-:Y:S05]  /*1cb0*/  CALL.REL.NOINC `($__internal_1_$__cuda_sm3x_div_rn_noftz_f32_slowpath) ;  /* 0x0000002400207944 */ /* 0x001fea0003c00000 */
[----:B------:R-:W-:-:S07]  /*1cc0*/  MOV R3, R21 ;  /* 0x0000001500037202 */ /* 0x000fce0000000f00 */
.L_x_30:
[----:B------:R-:W-:Y:S05]  /*1cd0*/  BSYNC.RECONVERGENT B2 ;  /* 0x0000000000027941 */ /* 0x000fea0003800200 */
.L_x_29:
        /* <DEDUP_REMOVED lines=14> */
.L_x_32:
[----:B------:R-:W-:Y:S05]  /*1dc0*/  BSYNC.RECONVERGENT B2 ;  /* 0x0000000000027941 */ /* 0x000fea0003800200 */
.L_x_31:
        /* <DEDUP_REMOVED lines=13> */
.L_x_34:
[----:B------:R-:W-:Y:S05]  /*1ea0*/  BSYNC.RECONVERGENT B2 ;  /* 0x0000000000027941 */ /* 0x000fea0003800200 */
.L_x_33:
[-C--:B------:R-:W-:Y:S01]  /*1eb0*/  FMUL R4, R8, R8.reuse ;  /* 0x0000000808047220 */ /* 0x080fe20000400000 */
[C---:B------:R-:W-:Y:S01]  /*1ec0*/  FFMA R6, -R7.reuse, R7, R6 ;  /* 0x0000000707067223 */ /* 0x040fe20000000106 */
[----:B------:R-:W-:Y:S02]  /*1ed0*/  HFMA2 R30, -RZ, RZ, 0.80224609375, -6120 ;  /* 0x3a6bedfaff1e7431 */ /* 0x000fe400000001ff */
[----:B------:R-:W-:Y:S01]  /*1ee0*/  FFMA R21, -R7, R8, R21 ;  /* 0x0000000807157223 */ /* 0x000fe20000000115 */
[----:B------:R-:W-:Y:S01]  /*1ef0*/  FADD R3, -R4, R3 ;  /* 0x0000000304037221 */ /* 0x000fe20000000100 */
[----:B------:R-:W-:Y:S01]  /*1f00*/  BSSY.RECONVERGENT B2, `(.L_x_35) ;  /* 0x0000013000027945 */ /* 0x000fe20003800200 */
[----:B------:R1:W-:Y:S02]  /*1f10*/  STL [UR11+0x64], R6 ;  /* 0x00006406ff007987 */ /* 0x0003e4000810080b */
[----:B------:R-:W-:Y:S02]  /*1f20*/  FADD R5, R3, R6 ;  /* 0x0000000603057221 */ /* 0x000fe40000000000 */
[----:B------:R1:W-:Y:S02]  /*1f30*/  STL [UR11+0x50], R3 ;  /* 0x00005003ff007987 */ /* 0x0003e4000810080b */
[----:B------:R-:W-:Y:S01]  /*1f40*/  FADD R13, R5, 0.00089999998454004526138 ;  /* 0x3a6bedfa050d7421 */ /* 0x000fe20000000000 */
[----:B------:R-:W-:Y:S01]  /*1f50*/  FFMA R30, R21, 2, R30 ;  /* 0x40000000151e7823 */ /* 0x000fe2000000001e */
[----:B------:R1:W-:Y:S02]  /*1f60*/  STL [UR11+0x78], R21 ;  /* 0x00007815ff007987 */ /* 0x0003e4000810080b */
[----:B------:R-:W2:Y:S08]  /*1f70*/  MUFU.RCP R5, R13 ;  /* 0x0000000d00057308 */ /* 0x000eb00000001000 */
[----:B------:R-:W3:Y:S01]  /*1f80*/  FCHK P0, R30, R13 ;  /* 0x0000000d1e007302 */ /* 0x000ee20000000000 */
[----:B--2---:R-:W-:-:S04]  /*1f90*/  FFMA R10, -R13, R5, 1 ;  /* 0x3f8000000d0a7423 */ /* 0x004fc80000000105 */
[----:B------:R-:W-:-:S04]  /*1fa0*/  FFMA R5, R5, R10, R5 ;  /* 0x0000000a05057223 */ /* 0x000fc80000000005 */
[----:B------:R-:W-:-:S04]  /*1fb0*/  FFMA R10, R30, R5, RZ ;  /* 0x000000051e0a7223 */ /* 0x000fc800000000ff */
[----:B------:R-:W-:-:S04]  /*1fc0*/  FFMA R9, -R13, R10, R30 ;  /* 0x0000000a0d097223 */ /* 0x000fc8000000011e */
[----:B------:R-:W-:Y:S01]  /*1fd0*/  FFMA R5, R5, R9, R10 ;  /* 0x0000000905057223 */ /* 0x000fe2000000000a */
[----:B-1-3--:R-:W-:Y:S06]  /*1fe0*/  @!P0 BRA `(.L_x_36) ;  /* 0x0000000000108947 */ /* 0x00afec0003800000 */
[----:B------:R-:W-:Y:S02]  /*1ff0*/  MOV R21, R13 ;  /* 0x0000000d00157202 */ /* 0x000fe40000000f00 */
[----:B------:R-:W-:-:S07]  /*2000*/  MOV R36, 0x2020 ;  /* 0x0000202000247802 */ /* 0x000fce0000000f00 */
[----:B0-----:R-:W-:Y:S05]  /*2010*/  CALL.REL.NOINC `($__internal_1_$__cuda_sm3x_div_rn_noftz_f32_slowpath) ;  /* 0x0000002000487944 */ /* 0x001fea0003c00000 */
[----:B------:R-:W-:-:S07]  /*2020*/  MOV R5, R21 ;  /* 0x0000001500057202 */ /* 0x000fce0000000f00 */
.L_x_36:
[----:B------:R-:W-:Y:S05]  /*2030*/  BSYNC.RECONVERGENT B2 ;  /* 0x0000000000027941 */ /* 0x000fea0003800200 */
.L_x_35:
[----:B------:R-:W-:Y:S01]  /*2040*/  ULEA UR5, UR4, UR12, 0x2 ;  /* 0x0000000c04057291 */ /* 0x000fe2000f8e10ff */
[----:B------:R-:W-:Y:S01]  /*2050*/  FMUL R28, R5, R28 ;  /* 0x0000001c051c7220 */ /* 0x000fe20000400000 */
[----:B------:R-:W-:-:S04]  /*2060*/  UIADD3 UR4, UPT, UPT, UR4, 0x1, URZ ;  /* 0x0000000104047890 */ /* 0x000fc8000fffe0ff */
[----:B------:R-:W-:-:S03]  /*2070*/  UISETP.NE.AND UP0, UPT, UR4, 0x5, UPT ;  /* 0x000000050400788c */ /* 0x000fc6000bf05270 */
[----:B------:R1:W-:Y:S06]  /*2080*/  STL [UR5+0x14], R5 ;  /* 0x00001405ff007987 */ /* 0x0003ec0008100805 */
[----:B------:R-:W-:Y:S05]  /*2090*/  BRA.U UP0, `(.L_x_37) ;  /* 0xffffffe100887547 */ /* 0x000fea000b83ffff */
[-C--:B------:R-:W-:Y:S01]  /*20a0*/  FFMA R4, R7, R7.reuse, R4 ;  /* 0x0000000707047223 */ /* 0x080fe20000000004 */
[----:B------:R-:W-:Y:S01]  /*20b0*/  FADD R30, R8, R8 ;  /* 0x00000008081e7221 */ /* 0x000fe20000000000 */
[----:B------:R-:W-:Y:S02]  /*20c0*/  BSSY.RECONVERGENT B2, `(.L_x_38) ;  /* 0x000000e000027945 */ /* 0x000fe40003800200 */
[----:B------:R-:W-:Y:S01]  /*20d0*/  FADD R21, R4, 9.9999997473787516356e-05 ;  /* 0x38d1b71704157421 */ /* 0x000fe20000000000 */
[----:B------:R-:W-:-:S03]  /*20e0*/  FFMA R30, R30, R7, 9.9999997473787516356e-05 ;  /* 0x38d1b7171e1e7423 */ /* 0x000fc60000000007 */
[----:B------:R-:W2:Y:S08]  /*20f0*/  MUFU.RCP R3, R21 ;  /* 0x0000001500037308 */ /* 0x000eb00000001000 */
[----:B------:R-:W3:Y:S01]  /*2100*/  FCHK P0, R30, R21 ;  /* 0x000000151e007302 */ /* 0x000ee20000000000 */
[----:B--2---:R-:W-:-:S04]  /*2110*/  FFMA R4, -R21, R3, 1 ;  /* 0x3f80000015047423 */ /* 0x004fc80000000103 */
[----:B------:R-:W-:-:S04]  /*2120*/  FFMA R3, R3, R4, R3 ;  /* 0x0000000403037223 */ /* 0x000fc80000000003 */
[----:B------:R-:W-:-:S04]  /*2130*/  FFMA R4, R30, R3, RZ ;  /* 0x000000031e047223 */ /* 0x000fc800000000ff */
[----:B------:R-:W-:-:S04]  /*2140*/  FFMA R37, -R21, R4, R30 ;  /* 0x0000000415257223 */ /* 0x000fc8000000011e */
[----:B------:R-:W-:Y:S01]  /*2150*/  FFMA R37, R3, R37, R4 ;  /* 0x0000002503257223 */ /* 0x000fe20000000004 */
[----:B---3--:R-:W-:Y:S06]  /*2160*/  @!P0 BRA `(.L_x_39) ;  /* 0x00000000000c8947 */ /* 0x008fec0003800000 */
[----:B------:R-:W-:-:S07]  /*2170*/  MOV R36, 0x2190 ;  /* 0x0000219000247802 */ /* 0x000fce0000000f00 */
[----:B01----:R-:W-:Y:S05]  /*2180*/  CALL.REL.NOINC `($__internal_1_$__cuda_sm3x_div_rn_noftz_f32_slowpath) ;  /* 0x0000001c00ec7944 */ /* 0x003fea0003c00000 */
[----:B------:R-:W-:-:S07]  /*2190*/  MOV R37, R21 ;  /* 0x0000001500257202 */ /* 0x000fce0000000f00 */
.L_x_39:
[----:B------:R-:W-:Y:S05]  /*21a0*/  BSYNC.RECONVERGENT B2 ;  /* 0x0000000000027941 */ /* 0x000fea0003800200 */
.L_x_38:
[----:B------:R-:W2:Y:S01]  /*21b0*/  LDL R33, [R1+0x9c] ;  /* 0x00009c0001217983 */ /* 0x000ea20000100800 */
[----:B------:R-:W-:Y:S01]  /*21c0*/  BSSY.RECONVERGENT B2, `(.L_x_40) ;  /* 0x000000d000027945 */ /* 0x000fe20003800200 */
[----:B--2---:R-:W2:Y:S08]  /*21d0*/  MUFU.RCP R4, R33 ;  /* 0x0000002100047308 */ /* 0x004eb00000001000 */
[----:B------:R-:W3:Y:S01]  /*21e0*/  FCHK P0, R2, R33 ;  /* 0x0000002102007302 */ /* 0x000ee20000000000 */
[----:B--2---:R-:W-:-:S04]  /*21f0*/  FFMA R3, -R33, R4, 1 ;  /* 0x3f80000021037423 */ /* 0x004fc80000000104 */
[----:B------:R-:W-:-:S04]  /*2200*/  FFMA R3, R4, R3, R4 ;  /* 0x0000000304037223 */ /* 0x000fc80000000004 */
[----:B------:R-:W-:-:S04]  /*2210*/  FFMA R4, R2, R3, RZ ;  /* 0x0000000302047223 */ /* 0x000fc800000000ff */
[----:B-1----:R-:W-:-:S04]  /*2220*/  FFMA R5, -R33, R4, R2 ;  /* 0x0000000421057223 */ /* 0x002fc80000000102 */
[----:B------:R-:W-:Y:S01]  /*2230*/  FFMA R21, R3, R5, R4 ;  /* 0x0000000503157223 */ /* 0x000fe20000000004 */
[----:B---3--:R-:W-:Y:S06]  /*2240*/  @!P0 BRA `(.L_x_41) ;  /* 0x0000000000108947 */ /* 0x008fec0003800000 */
[----:B------:R-:W-:Y:S02]  /*2250*/  MOV R30, R2 ;  /* 0x00000002001e7202 */ /* 0x000fe40000000f00 */
[----:B------:R-:W-:Y:S02]  /*2260*/  MOV R21, R33 ;  /* 0x0000002100157202 */ /* 0x000fe40000000f00 */
[----:B------:R-:W-:-:S07]  /*2270*/  MOV R36, 0x2290 ;  /* 0x0000229000247802 */ /* 0x000fce0000000f00 */
[----:B0-----:R-:W-:Y:S05]  /*2280*/  CALL.REL.NOINC `($__internal_1_$__cuda_sm3x_div_rn_noftz_f32_slowpath) ;  /* 0x0000001c00ac7944 */ /* 0x001fea0003c00000 */
.L_x_41:
[----:B------:R-:W-:Y:S05]  /*2290*/  BSYNC.RECONVERGENT B2 ;  /* 0x0000000000027941 */ /* 0x000fea0003800200 */
.L_x_40:
[----:B------:R-:W1:Y:S01]  /*22a0*/  LDCU.64 UR4, c[0x0][0x3a0] ;  /* 0x00007400ff0477ac */ /* 0x000e620008000a00 */
[----:B------:R-:W2:Y:S01]  /*22b0*/  LDC R4, c[0x0][0x3a8] ;  /* 0x0000ea00ff047b82 */ /* 0x000ea20000000800 */
[----:B------:R-:W-:Y:S01]  /*22c0*/  FFMA R30, R28, -R37, 1 ;  /* 0x3f8000001c1e7423 */ /* 0x000fe20000000825 */
[----:B------:R-:W-:Y:S01]  /*22d0*/  BSSY.RECONVERGENT B2, `(.L_x_42) ;  /* 0x0000012000027945 */ /* 0x000fe20003800200 */
[----:B-1----:R-:W-:-:S06]  /*22e0*/  UIMAD UR4, UR4, UR5, URZ ;  /* 0x00000005040472a4 */ /* 0x002fcc000f8e02ff */
[----:B------:R-:W-:Y:S01]  /*22f0*/  I2FP.F32.S32 R32, UR4 ;  /* 0x0000000400207c45 */ /* 0x000fe20008201400 */
[----:B--2---:R-:W-:-:S03]  /*2300*/  FADD R2, -R4, 1 ;  /* 0x3f80000004027421 */ /* 0x004fc60000000100 */
[----:B------:R-:W1:Y:S01]  /*2310*/  MUFU.RCP R3, R32 ;  /* 0x0000002000037308 */ /* 0x000e620000001000 */
[----:B------:R-:W-:-:S04]  /*2320*/  FMUL R21, R2, R21 ;  /* 0x0000001502157220 */ /* 0x000fc80000400000 */
[----:B------:R-:W-:-:S04]  /*2330*/  FFMA R30, R30, R4, R21 ;  /* 0x000000041e1e7223 */ /* 0x000fc80000000015 */
        /* <DEDUP_REMOVED lines=10> */
[----:B------:R-:W-:-:S07]  /*23e0*/  MOV R9, R21 ;  /* 0x0000001500097202 */ /* 0x000fce0000000f00 */
.L_x_43:
[----:B------:R-:W-:Y:S05]  /*23f0*/  BSYNC.RECONVERGENT B2 ;  /* 0x0000000000027941 */ /* 0x000fea0003800200 */
.L_x_42:
[----:B------:R-:W2:Y:S01]  /*2400*/  LDL R31, [R1+0x38] ;  /* 0x00003800011f7983 */ /* 0x000ea20000100800 */
[----:B0-----:R-:W0:Y:S03]  /*2410*/  LDC.64 R6, c[0x0][0x390] ;  /* 0x0000e400ff067b82 */ /* 0x001e260000000a00 */
[----:B------:R-:W3:Y:S01]  /*2420*/  LDL R26, [R1+0x4c] ;  /* 0x00004c00011a7983 */ /* 0x000ee20000100800 */
[----:B------:R-:W-:Y:S01]  /*2430*/  BSSY.RECONVERGENT B2, `(.L_x_44) ;  /* 0x0000013000027945 */ /* 0x000fe20003800200 */
[----:B--2---:R-:W-:-:S04]  /*2440*/  FMUL R3, R31, R31 ;  /* 0x0000001f1f037220 */ /* 0x004fc80000400000 */
[----:B---3--:R-:W-:-:S04]  /*2450*/  FFMA R3, R26, R26, R3 ;  /* 0x0000001a1a037223 */ /* 0x008fc80000000003 */
[----:B------:R-:W-:Y:S01]  /*2460*/  FADD R21, R3, 9.9999997473787516356e-05 ;  /* 0x38d1b71703157421 */ /* 0x000fe20000000000 */
[----:B0-----:R-:W-:-:S04]  /*2470*/  IMAD.WIDE R2, R0, 0x4, R6 ;  /* 0x0000000400027825 */ /* 0x001fc800078e0206 */
[----:B------:R-:W-:Y:S01]  /*2480*/  FFMA R0, R31, -R37, R26 ;  /* 0x800000251f007223 */ /* 0x000fe2000000001a */
[----:B------:R-:W0:Y:S03]  /*2490*/  MUFU.RCP R4, R21 ;  /* 0x0000001500047308 */ /* 0x000e260000001000 */
[----:B------:R-:W-:Y:S01]  /*24a0*/  FADD R30, R0, R0 ;  /* 0x00000000001e7221 */ /* 0x000fe20000000000 */
[----:B------:R1:W-:Y:S04]  /*24b0*/  STG.E desc[UR8][R2.64], R9 ;  /* 0x0000000902007986 */ /* 0x0003e8000c101908 */
[----:B------:R-:W2:Y:S01]  /*24c0*/  FCHK P0, R30, R21 ;  /* 0x000000151e007302 */ /* 0x000ea20000000000 */
[----:B0-----:R-:W-:-:S04]  /*24d0*/  FFMA R5, -R21, R4, 1 ;  /* 0x3f80000015057423 */ /* 0x001fc80000000104 */
[----:B------:R-:W-:-:S04]  /*24e0*/  FFMA R5, R4, R5, R4 ;  /* 0x0000000504057223 */ /* 0x000fc80000000004 */
[----:B------:R-:W-:-:S04]  /*24f0*/  FFMA R0, R30, R5, RZ ;  /* 0x000000051e007223 */ /* 0x000fc800000000ff */
[----:B------:R-:W-:-:S04]  /*2500*/  FFMA R29, -R21, R0, R30 ;  /* 0x00000000151d7223 */ /* 0x000fc8000000011e */
[----:B------:R-:W-:Y:S01]  /*2510*/  FFMA R29, R5, R29, R0 ;  /* 0x0000001d051d7223 */ /* 0x000fe20000000000 */
[----:B-12---:R-:W-:Y:S06]  /*2520*/  @!P0 BRA `(.L_x_45) ;  /* 0x00000000000c8947 */ /* 0x006fec0003800000 */
[----:B------:R-:W-:-:S07]  /*2530*/  MOV R36, 0x2550 ;  /* 0x0000255000247802 */ /* 0x000fce0000000f00 */
[----:B------:R-:W-:Y:S05]  /*2540*/  CALL.REL.NOINC `($__internal_1_$__cuda_sm3x_div_rn_noftz_f32_slowpath) ;  /* 0x0000001800fc7944 */ /* 0x000fea0003c00000 */
[----:B------:R-:W-:-:S07]  /*2550*/  MOV R29, R21 ;  /* 0x00000015001d7202 */ /* 0x000fce0000000f00 */
.L_x_45:
[----:B------:R-:W-:Y:S05]  /*2560*/  BSYNC.RECONVERGENT B2 ;  /* 0x0000000000027941 */ /* 0x000fea0003800200 */
.L_x_44:
[----:B------:R-:W2:Y:S04]  /*2570*/  LDL.64 R34, [R1+0x50] ;  /* 0x0000500001227983 */ /* 0x000ea80000100a00 */
[----:B------:R-:W2:Y:S04]  /*2580*/  LDL.64 R20, [R1+0x60] ;  /* 0x0000600001147983 */ /* 0x000ea80000100a00 */
[----:B------:R0:W5:Y:S04]  /*2590*/  LDL R25, [R1+0x8c] ;  /* 0x00008c0001197983 */ /* 0x0001680000100800 */
[----:B------:R0:W5:Y:S04]  /*25a0*/  LDL R24, [R1+0x3c] ;  /* 0x00003c0001187983 */ /* 0x0001680000100800 */
[----:B------:R0:W5:Y:S04]  /*25b0*/  LDL R23, [R1+0x14] ;  /* 0x0000140001177983 */ /* 0x0001680000100800 */
[----:B------:R0:W5:Y:S04]  /*25c0*/  LDL R22, [R1+0x98] ;  /* 0x0000980001167983 */ /* 0x0001680000100800 */
[----:B------:R0:W5:Y:S04]  /*25d0*/  LDL R0, [R1+0x48] ;  /* 0x0000480001007983 */ /* 0x0001680000100800 */
[----:B------:R0:W5:Y:S04]  /*25e0*/  LDL.64 R2, [R1+0x28] ;  /* 0x0000280001027983 */ /* 0x0001680000100a00 */
[----:B------:R0:W5:Y:S04]  /*25f0*/  LDL.64 R4, [R1+0x90] ;  /* 0x0000900001047983 */ /* 0x0001680000100a00 */
[----:B------:R0:W5:Y:S04]  /*2600*/  LDL.64 R6, [R1+0x68] ;  /* 0x0000680001067983 */ /* 0x0001680000100a00 */
[----:B------:R0:W5:Y:S04]  /*2610*/  LDL.64 R8, [R1+0x40] ;  /* 0x0000400001087983 */ /* 0x0001680000100a00 */
[----:B------:R0:W5:Y:S04]  /*2620*/  LDL.64 R10, [R1+0x18] ;  /* 0x00001800010a7983 */ /* 0x0001680000100a00 */
[----:B------:R0:W5:Y:S04]  /*2630*/  LDL.64 R12, [R1+0x58] ;  /* 0x00005800010c7983 */ /* 0x0001680000100a00 */
[----:B------:R0:W5:Y:S04]  /*2640*/  LDL.64 R14, [R1+0x30] ;  /* 0x00003000010e7983 */ /* 0x0001680000100a00 */
[----:B------:R0:W5:Y:S04]  /*2650*/  LDL.64 R16, [R1+0x70] ;  /* 0x0000700001107983 */ /* 0x0001680000100a00 */
[----:B------:R0:W5:Y:S01]  /*2660*/  LDL.64 R18, [R1+0x20] ;  /* 0x0000200001127983 */ /* 0x0001620000100a00 */
[----:B------:R-:W-:Y:S01]  /*2670*/  UMOV UR4, 0x40000000 ;  /* 0x4000000000047882 */ /* 0x000fe20000000000 */
[----:B------:R-:W-:Y:S01]  /*2680*/  BSSY.RECONVERGENT B2, `(.L_x_46) ;  /* 0x0000010000027945 */ /* 0x000fe20003800200 */
[----:B------:R-:W-:Y:S01]  /*2690*/  MOV R36, UR4 ;  /* 0x0000000400247c02 */ /* 0x000fe20008000f00 */
[----:B--2---:R-:W-:-:S04]  /*26a0*/  FADD R21, R34, R21 ;  /* 0x0000001522157221 */ /* 0x004fc80000000000 */
[----:B------:R-:W-:-:S04]  /*26b0*/  FADD R21, R21, 0.00089999998454004526138 ;  /* 0x3a6bedfa15157421 */ /* 0x000fc80000000000 */
[----:B------:R-:W1:Y:S08]  /*26c0*/  MUFU.RCP R30, R21 ;  /* 0x00000015001e7308 */ /* 0x000e700000001000 */
[----:B------:R-:W2:Y:S01]  /*26d0*/  FCHK P0, R36, R21 ;  /* 0x0000001524007302 */ /* 0x000ea20000000000 */
[----:B-1----:R-:W-:-:S04]  /*26e0*/  FFMA R39, -R21, R30, 1 ;  /* 0x3f80000015277423 */ /* 0x002fc8000000011e */
[----:B------:R-:W-:-:S04]  /*26f0*/  FFMA R39, R30, R39, R30 ;  /* 0x000000271e277223 */ /* 0x000fc8000000001e */
[----:B------:R-:W-:-:S04]  /*2700*/  FFMA R34, R39, 2, RZ ;  /* 0x4000000027227823 */ /* 0x000fc800000000ff */
[----:B------:R-:W-:-:S04]  /*2710*/  FFMA R41, -R21, R34, 2 ;  /* 0x4000000015297423 */ /* 0x000fc80000000122 */
[----:B------:R-:W-:Y:S01]  /*2720*/  FFMA R34, R39, R41, R34 ;  /* 0x0000002927227223 */ /* 0x000fe20000000022 */
[----:B0-2---:R-:W-:Y:S06]  /*2730*/  @!P0 BRA `(.L_x_47) ;  /* 0x0000000000108947 */ /* 0x005fec0003800000 */
[----:B------:R-:W-:Y:S01]  /*2740*/  HFMA2 R30, -RZ, RZ, 2, 0 ;  /* 0x40000000ff1e7431 */ /* 0x000fe200000001ff */
[----:B------:R-:W-:-:S07]  /*2750*/  MOV R36, 0x2770 ;  /* 0x0000277000247802 */ /* 0x000fce0000000f00 */
[----:B-----5:R-:W-:Y:S05]  /*2760*/  CALL.REL.NOINC `($__internal_1_$__cuda_sm3x_div_rn_noftz_f32_slowpath) ;  /* 0x0000001800747944 */ /* 0x020fea0003c00000 */
[----:B------:R-:W-:-:S07]  /*2770*/  MOV R34, R21 ;  /* 0x0000001500227202 */ /* 0x000fce0000000f00 */
.L_x_47:
[----:B------:R-:W-:Y:S05]  /*2780*/  BSYNC.RECONVERGENT B2 ;  /* 0x0000000000027941 */ /* 0x000fea0003800200 */
.L_x_46:
[----:B-----5:R-:W-:Y:S01]  /*2790*/  FADD R6, R6, R35 ;  /* 0x0000002306067221 */ /* 0x020fe20000000000 */
[----:B------:R-:W-:Y:S01]  /*27a0*/  UMOV UR4, 0x40000000 ;  /* 0x4000000000047882 */ /* 0x000fe20000000000 */
[----:B------:R-:W-:Y:S01]  /*27b0*/  BSSY.RECONVERGENT B2, `(.L_x_48) ;  /* 0x000000f000027945 */ /* 0x000fe20003800200 */
[----:B------:R-:W-:Y:S01]  /*27c0*/  MOV R36, UR4 ;  /* 0x0000000400247c02 */ /* 0x000fe20008000f00 */
[----:B------:R-:W-:-:S04]  /*27d0*/  FADD R21, R6, 0.00089999998454004526138 ;  /* 0x3a6bedfa06157421 */ /* 0x000fc80000000000 */
[----:B------:R-:W0:Y:S08]  /*27e0*/  MUFU.RCP R6, R21 ;  /* 0x0000001500067308 */ /* 0x000e300000001000 */
[----:B------:R-:W1:Y:S01]  /*27f0*/  FCHK P0, R36, R21 ;  /* 0x0000001524007302 */ /* 0x000e620000000000 */
[----:B0-----:R-:W-:-:S04]  /*2800*/  FFMA R35, -R21, R6, 1 ;  /* 0x3f80000015237423 */ /* 0x001fc80000000106 */
[----:B------:R-:W-:-:S04]  /*2810*/  FFMA R6, R6, R35, R6 ;  /* 0x0000002306067223 */ /* 0x000fc80000000006 */
[----:B------:R-:W-:-:S04]  /*2820*/  FFMA R30, R6, 2, RZ ;  /* 0x40000000061e7823 */ /* 0x000fc800000000ff */
[----:B------:R-:W-:-:S04]  /*2830*/  FFMA R35, -R21, R30, 2 ;  /* 0x4000000015237423 */ /* 0x000fc8000000011e */
[----:B------:R-:W-:Y:S01]  /*2840*/  FFMA R6, R6, R35, R30 ;  /* 0x0000002306067223 */ /* 0x000fe2000000001e */
[----:B-1----:R-:W-:Y:S06]  /*2850*/  @!P0 BRA `(.L_x_49) ;  /* 0x0000000000108947 */ /* 0x002fec0003800000 */
[----:B------:R-:W-:Y:S01]  /*2860*/  HFMA2 R30, -RZ, RZ, 2, 0 ;  /* 0x40000000ff1e7431 */ /* 0x000fe200000001ff */
[----:B------:R-:W-:-:S07]  /*2870*/  MOV R36, 0x2890 ;  /* 0x0000289000247802 */ /* 0x000fce0000000f00 */
[----:B------:R-:W-:Y:S05]  /*2880*/  CALL.REL.NOINC `($__internal_1_$__cuda_sm3x_div_rn_noftz_f32_slowpath) ;  /* 0x00000018002c7944 */ /* 0x000fea0003c00000 */
[----:B------:R-:W-:-:S07]  /*2890*/  MOV R6, R21 ;  /* 0x0000001500067202 */ /* 0x000fce0000000f00 */
.L_x_49:
[----:B------:R-:W-:Y:S05]  /*28a0*/  BSYNC.RECONVERGENT B2 ;  /* 0x0000000000027941 */ /* 0x000fea0003800200 */
.L_x_48:
[----:B------:R-:W-:Y:S01]  /*28b0*/  FADD R7, R12, R7 ;  /* 0x000000070c077221 */ /* 0x000fe20000000000 */
        /* <DEDUP_REMOVED lines=16> */
.L_x_51:
[----:B------:R-:W-:Y:S05]  /*29c0*/  BSYNC.RECONVERGENT B2 ;  /* 0x0000000000027941 */ /* 0x000fea0003800200 */
.L_x_50:
        /* <DEDUP_REMOVED lines=17> */
.L_x_53:
[----:B------:R-:W-:Y:S05]  /*2ae0*/  BSYNC.RECONVERGENT B2 ;  /* 0x0000000000027941 */ /* 0x000fea0003800200 */
.L_x_52:
        /* <DEDUP_REMOVED lines=17> */
.L_x_55:
[----:B------:R-:W-:Y:S05]  /*2c00*/  BSYNC.RECONVERGENT B2 ;  /* 0x0000000000027941 */ /* 0x000fea0003800200 */
.L_x_54:
[----:B------:R-:W-:-:S05]  /*2c10*/  UMOV UR4, URZ ;  /* 0x000000ff00047c82 */ /* 0x000fca0008000000 */
.L_x_81:
[----:B------:R-:W-:Y:S01]  /*2c20*/  MOV R16, UR4 ;  /* 0x0000000400107c02 */ /* 0x000fe20008000f00 */
[----:B------:R-:W-:-:S04]  /*2c30*/  UMOV UR7, 0xfffffff1 ;  /* 0xfffffff100077882 */ /* 0x000fc80000000000 */
[----:B0-----:R-:W-:-:S07]  /*2c40*/  IMAD R35, R16, 0x1f, R27 ;  /* 0x0000001f10237824 */ /* 0x001fce00078e021b */
.L_x_80:
[----:B------:R-:W-:Y:S01]  /*2c50*/  UIMAD UR5, UR7, UR7, URZ ;  /* 0x00000007070572a4 */ /* 0x000fe2000f8e02ff */
[----:B------:R-:W-:Y:S01]  /*2c60*/  HFMA2 R16, -RZ, RZ, 0.96630859375, -0.0022525787353515625 ;  /* 0x3bbb989dff107431 */ /* 0x000fe200000001ff */
[----:B------:R-:W-:Y:S01]  /*2c70*/  UIADD3 UR6, UPT, UPT, UR4, -0xf, URZ ;  /* 0xfffffff104067890 */ /* 0x000fe2000fffe0ff */
[----:B0-----:R-:W-:Y:S01]  /*2c80*/  MOV R21, 0x437c0000 ;  /* 0x437c000000157802 */ /* 0x001fe20000000f00 */
[----:B------:R-:W0:Y:S01]  /*2c90*/  MUFU.RCP R30, R33 ;  /* 0x00000021001e7308 */ /* 0x000e220000001000 */
[----:B------:R-:W1:Y:S01]  /*2ca0*/  LDC.64 R46, c[0x0][0x398] ;  /* 0x0000e600ff2e7b82 */ /* 0x000e620000000a00 */
[----:B------:R-:W-:Y:S01]  /*2cb0*/  UIMAD UR5, UR6, UR6, UR5 ;  /* 0x00000006060572a4 */ /* 0x000fe2000f8e0205 */
[----:B------:R-:W-:Y:S01]  /*2cc0*/  BSSY.RECONVERGENT B2, `(.L_x_56) ;  /* 0x000001f000027945 */ /* 0x000fe20003800200 */
[----:B------:R-:W-:Y:S02]  /*2cd0*/  UIADD3 UR7, UPT, UPT, UR7, 0x1, URZ ;  /* 0x0000000107077890 */ /* 0x000fe4000fffe0ff */
[----:B------:R-:W-:-:S02]  /*2ce0*/  UIADD3 UR5, UPT, UPT, -UR5, URZ, URZ ;  /* 0x000000ff05057290 */ /* 0x000fc4000fffe1ff */
[----:B------:R-:W-:Y:S01]  /*2cf0*/  UISETP.NE.AND UP0, UPT, UR7, 0x10, UPT ;  /* 0x000000100700788c */ /* 0x000fe2000bf05270 */
[----:B------:R-:W2:Y:S03]  /*2d00*/  LDC.64 R50, c[0x0][0x388] ;  /* 0x0000e200ff327b82 */ /* 0x000ea60000000a00 */
[----:B------:R-:W-:-:S05]  /*2d10*/  I2FP.F32.S32 R17, UR5 ;  /* 0x0000000500117c45 */ /* 0x000fca0008201400 */
[----:B------:R-:W-:Y:S01]  /*2d20*/  FMUL R13, R17, 0.0078125 ;  /* 0x3c000000110d7820 */ /* 0x000fe20000400000 */
[----:B------:R-:W3:Y:S03]  /*2d30*/  LDC.64 R48, c[0x0][0x380] ;  /* 0x0000e000ff307b82 */ /* 0x000ee60000000a00 */
[----:B------:R-:W-:-:S04]  /*2d40*/  FFMA.SAT R16, R13, R16, 0.5 ;  /* 0x3f0000000d107423 */ /* 0x000fc80000002010 */
[----:B------:R-:W-:Y:S01]  /*2d50*/  FFMA.RM R16, R16, R21, 12582913 ;  /* 0x4b40000110107423 */ /* 0x000fe20000004015 */
[----:B0-----:R-:W-:Y:S01]  /*2d60*/  FFMA R21, -R33, R30, 1 ;  /* 0x3f80000021157423 */ /* 0x001fe2000000011e */
[----:B-1----:R-:W-:-:S04]  /*2d70*/  IMAD.WIDE R46, R35, 0x4, R46 ;  /* 0x00000004232e7825 */ /* 0x002fc800078e022e */
[C---:B------:R-:W-:Y:S01]  /*2d80*/  FADD R20, R16.reuse, -12583039 ;  /* 0xcb40007f10147421 */ /* 0x040fe20000000000 */
[----:B------:R-:W-:-:S03]  /*2d90*/  SHF.L.U32 R16, R16, 0x17, RZ ;  /* 0x0000001710107819 */ /* 0x000fc600000006ff */
[----:B------:R-:W-:Y:S01]  /*2da0*/  FFMA R20, R13, 1.4426950216293334961, -R20 ;  /* 0x3fb8aa3b0d147823 */ /* 0x000fe20000000814 */
[----:B--2---:R-:W-:-:S04]  /*2db0*/  IMAD.WIDE R50, R35, 0x4, R50 ;  /* 0x0000000423327825 */ /* 0x004fc800078e0232 */
[----:B------:R-:W-:Y:S01]  /*2dc0*/  FFMA R13, R13, 1.925963033500011079e-08, R20 ;  /* 0x32a570600d0d7823 */ /* 0x000fe20000000014 */
[----:B------:R-:W-:Y:S01]  /*2dd0*/  FFMA R20, R30, R21, R30 ;  /* 0x000000151e147223 */ /* 0x000fe2000000001e */
[----:B---3--:R-:W-:-:S04]  /*2de0*/  IMAD.WIDE R48, R35, 0x4, R48 ;  /* 0x0000000423307825 */ /* 0x008fc800078e0230 */
[----:B------:R-:W0:Y:S02]  /*2df0*/  MUFU.EX2 R13, R13 ;  /* 0x0000000d000d7308 */ /* 0x000e240000000800 */
[----:B0-----:R-:W-:-:S04]  /*2e00*/  FMUL R16, R16, R13 ;  /* 0x0000000d10107220 */ /* 0x001fc80000400000 */
[----:B------:R-:W-:-:S04]  /*2e10*/  FMUL R30, R16, 0.0024867958854883909225 ;  /* 0x3b22f983101e7820 */ /* 0x000fc80000400000 */
[----:B------:R-:W0:Y:S01]  /*2e20*/  FCHK P0, R30, R33 ;  /* 0x000000211e007302 */ /* 0x000e220000000000 */
[----:B------:R-:W-:-:S04]  /*2e30*/  FFMA R21, R20, R30, RZ ;  /* 0x0000001e14157223 */ /* 0x000fc800000000ff */
[----:B------:R-:W-:-:S04]  /*2e40*/  FFMA R13, -R33, R21, R30 ;  /* 0x00000015210d7223 */ /* 0x000fc8000000011e */
[----:B------:R-:W-:Y:S01]  /*2e50*/  FFMA R20, R20, R13, R21 ;  /* 0x0000000d14147223 */ /* 0x000fe20000000015 */
[----:B0-----:R-:W-:Y:S06]  /*2e60*/  @!P0 BRA `(.L_x_57) ;  /* 0x0000000000108947 */ /* 0x001fec0003800000 */
[----:B------:R-:W-:Y:S02]  /*2e70*/  MOV R21, R33 ;  /* 0x0000002100157202 */ /* 0x000fe40000000f00 */
[----:B------:R-:W-:-:S07]  /*2e80*/  MOV R36, 0x2ea0 ;  /* 0x00002ea000247802 */ /* 0x000fce0000000f00 */
[----:B------:R-:W-:Y:S05]  /*2e90*/  CALL.REL.NOINC `($__internal_1_$__cuda_sm3x_div_rn_noftz_f32_slowpath) ;  /* 0x0000001000a87944 */ /* 0x000fea0003c00000 */
[----:B------:R-:W-:-:S07]  /*2ea0*/  MOV R20, R21 ;  /* 0x0000001500147202 */ /* 0x000fce0000000f00 */
.L_x_57:
[----:B------:R-:W-:Y:S05]  /*2eb0*/  BSYNC.RECONVERGENT B2 ;  /* 0x0000000000027941 */ /* 0x000fea0003800200 */
.L_x_56:
[----:B------:R-:W2:Y:S04]  /*2ec0*/  LDG.E R13, desc[UR8][R50.64] ;  /* 0x00000008320d7981 */ /* 0x000ea8000c1e1900 */
[----:B------:R-:W3:Y:S01]  /*2ed0*/  LDG.E R16, desc[UR8][R48.64] ;  /* 0x0000000830107981 */ /* 0x000ee2000c1e1900 */
[----:B------:R-:W-:Y:S02]  /*2ee0*/  HFMA2 R30, -RZ, RZ, 0.96630859375, -0.0022525787353515625 ;  /* 0x3bbb989dff1e7431 */ /* 0x000fe400000001ff */
[----:B------:R-:W-:Y:S01]  /*2ef0*/  FADD R21, R17, R17 ;  /* 0x0000001111157221 */ /* 0x000fe20000000000 */
[----:B------:R-:W-:Y:S01]  /*2f00*/  MOV R39, 0x437c0000 ;  /* 0x437c000000277802 */ /* 0x000fe20000000f00 */
[----:B------:R-:W0:Y:S01]  /*2f10*/  MUFU.RCP R38, R25 ;  /* 0x0000001900267308 */ /* 0x000e220000001000 */
[----:B------:R-:W-:Y:S01]  /*2f20*/  BSSY.RECONVERGENT B2, `(.L_x_58) ;  /* 0x0000016000027945 */ /* 0x000fe20003800200 */
[----:B------:R-:W-:-:S04]  /*2f30*/  FFMA.SAT R30, R21, R30, 0.5 ;  /* 0x3f000000151e7423 */ /* 0x000fc8000000201e */
[----:B------:R-:W-:-:S04]  /*2f40*/  FFMA.RM R30, R30, R39, 12582913 ;  /* 0x4b4000011e1e7423 */ /* 0x000fc80000004027 */
[C---:B------:R-:W-:Y:S01]  /*2f50*/  FADD R36, R30.reuse, -12583039 ;  /* 0xcb40007f1e247421 */ /* 0x040fe20000000000 */
[----:B------:R-:W-:Y:S01]  /*2f60*/  SHF.L.U32 R30, R30, 0x17, RZ ;  /* 0x000000171e1e7819 */ /* 0x000fe200000006ff */
[----:B0-----:R-:W-:Y:S02]  /*2f70*/  FFMA R39, -R25, R38, 1 ;  /* 0x3f80000019277423 */ /* 0x001fe40000000126 */
[C---:B------:R-:W-:Y:S02]  /*2f80*/  FFMA R36, R21.reuse, 1.4426950216293334961, -R36 ;  /* 0x3fb8aa3b15247823 */ /* 0x040fe40000000824 */
[----:B------:R-:W-:Y:S02]  /*2f90*/  FFMA R39, R38, R39, R38 ;  /* 0x0000002726277223 */ /* 0x000fe40000000026 */
[----:B------:R-:W-:-:S04]  /*2fa0*/  FFMA R36, R21, 1.925963033500011079e-08, R36 ;  /* 0x32a5706015247823 */ /* 0x000fc80000000024 */
[----:B------:R-:W0:Y:S02]  /*2fb0*/  MUFU.EX2 R21, R36 ;  /* 0x0000002400157308 */ /* 0x000e240000000800 */
[----:B0-----:R-:W-:-:S04]  /*2fc0*/  FMUL R30, R30, R21 ;  /* 0x000000151e1e7220 */ /* 0x001fc80000400000 */
[----:B------:R-:W-:-:S04]  /*2fd0*/  FMUL R30, R30, 0.63661974668502807617 ;  /* 0x3f22f9831e1e7820 */ /* 0x000fc80000400000 */
[----:B------:R-:W0:Y:S01]  /*2fe0*/  FCHK P0, R30, R25 ;  /* 0x000000191e007302 */ /* 0x000e220000000000 */
[----:B------:R-:W-:-:S04]  /*2ff0*/  FFMA R38, R30, R39, RZ ;  /* 0x000000271e267223 */ /* 0x000fc800000000ff */
[----:B------:R-:W-:-:S04]  /*3000*/  FFMA R21, -R25, R38, R30 ;  /* 0x0000002619157223 */ /* 0x000fc8000000011e */
[----:B------:R-:W-:Y:S01]  /*3010*/  FFMA R21, R39, R21, R38 ;  /* 0x0000001527157223 */ /* 0x000fe20000000026 */
[----:B--2---:R-:W-:Y:S01]  /*3020*/  FADD R13, R13, 0.5 ;  /* 0x3f0000000d0d7421 */ /* 0x004fe20000000000 */
[----:B---3--:R-:W-:Y:S01]  /*3030*/  FADD R16, R16, 0.5 ;  /* 0x3f00000010107421 */ /* 0x008fe20000000000 */
[----:B0-----:R-:W-:Y:S06]  /*3040*/  @!P0 BRA `(.L_x_59) ;  /* 0x00000000000c8947 */ /* 0x001fec0003800000 */
[----:B------:R-:W-:Y:S02]  /*3050*/  MOV R21, R25 ;  /* 0x0000001900157202 */ /* 0x000fe40000000f00 */
[----:B------:R-:W-:-:S07]  /*3060*/  MOV R36, 0x3080 ;  /* 0x0000308000247802 */ /* 0x000fce0000000f00 */
[----:B------:R-:W-:Y:S05]  /*3070*/  CALL.REL.NOINC `($__internal_1_$__cuda_sm3x_div_rn_noftz_f32_slowpath) ;  /* 0x0000001000307944 */ /* 0x000fea0003c00000 */
.L_x_59:
[----:B------:R-:W-:Y:S05]  /*3080*/  BSYNC.RECONVERGENT B2 ;  /* 0x0000000000027941 */ /* 0x000fea0003800200 */
.L_x_58:
[----:B------:R-:W0:Y:S01]  /*3090*/  MUFU.RCP R38, R23 ;  /* 0x0000001700267308 */ /* 0x000e220000001000 */
[----:B------:R-:W-:Y:S01]  /*30a0*/  FADD R30, -R24, R13 ;  /* 0x0000000d181e7221 */ /* 0x000fe20000000100 */
[----:B------:R-:W-:Y:S01]  /*30b0*/  FADD R36, -R2, R16 ;  /* 0x0000001002247221 */ /* 0x000fe20000000100 */
[----:B------:R-:W-:Y:S01]  /*30c0*/  FMUL R21, R21, R34 ;  /* 0x0000002215157220 */ /* 0x000fe20000400000 */
[----:B------:R-:W-:Y:S02]  /*30d0*/  BSSY.RECONVERGENT B2, `(.L_x_60) ;  /* 0x000000d000027945 */ /* 0x000fe40003800200 */
[----:B------:R-:W-:-:S04]  /*30e0*/  FFMA R30, -R23, R36, R30 ;  /* 0x00000024171e7223 */ /* 0x000fc8000000011e */
[----:B------:R-:W-:-:S04]  /*30f0*/  FMUL R30, R21, R30 ;  /* 0x0000001e151e7220 */ /* 0x000fc80000400000 */
        /* <DEDUP_REMOVED lines=10> */
.L_x_61:
[----:B------:R-:W-:Y:S05]  /*31a0*/  BSYNC.RECONVERGENT B2 ;  /* 0x0000000000027941 */ /* 0x000fea0003800200 */
.L_x_60:
[----:B------:R-:W-:Y:S02]  /*31b0*/  HFMA2 R39, -RZ, RZ, 0.96630859375, -0.0022525787353515625 ;  /* 0x3bbb989dff277431 */ /* 0x000fe400000001ff */
[----:B------:R-:W-:Y:S01]  /*31c0*/  FMUL R30, R17, 0.5 ;  /* 0x3f000000111e7820 */ /* 0x000fe20000400000 */
[----:B------:R-:W-:Y:S01]  /*31d0*/  MOV R41, 0x437c0000 ;  /* 0x437c000000297802 */ /* 0x000fe20000000f00 */
[----:B------:R-:W-:Y:S01]  /*31e0*/  FMUL R21, R21, R37 ;  /* 0x0000002515157220 */ /* 0x000fe20000400000 */
[----:B------:R-:W-:Y:S03]  /*31f0*/  BSSY.RECONVERGENT B2, `(.L_x_62) ;  /* 0x0000016000027945 */ /* 0x000fe60003800200 */
[----:B------:R-:W-:Y:S01]  /*3200*/  FFMA R44, R20, R29, R21 ;  /* 0x0000001d142c7223 */ /* 0x000fe20000000015 */
[----:B------:R-:W-:-:S04]  /*3210*/  FFMA.SAT R36, R30, R39, 0.5 ;  /* 0x3f0000001e247423 */ /* 0x000fc80000002027 */
[----:B------:R-:W-:Y:S02]  /*3220*/  FFMA.RM R36, R36, R41, 12582913 ;  /* 0x4b40000124247423 */ /* 0x000fe40000004029 */
[----:B------:R-:W-:Y:S02]  /*3230*/  MUFU.RCP R41, R4 ;  /* 0x0000000400297308 */ /* 0x000fe40000001000 */
[C---:B------:R-:W-:Y:S01]  /*3240*/  FADD R39, R36.reuse, -12583039 ;  /* 0xcb40007f24277421 */ /* 0x040fe20000000000 */
[----:B------:R-:W-:-:S03]  /*3250*/  SHF.L.U32 R36, R36, 0x17, RZ ;  /* 0x0000001724247819 */ /* 0x000fc600000006ff */
[----:B------:R-:W-:-:S04]  /*3260*/  FFMA R39, R30, 1.4426950216293334961, -R39 ;  /* 0x3fb8aa3b1e277823 */ /* 0x000fc80000000827 */
[----:B------:R-:W-:-:S06]  /*3270*/  FFMA R39, R30, 1.925963033500011079e-08, R39 ;  /* 0x32a570601e277823 */ /* 0x000fcc0000000027 */
[----:B------:R-:W0:Y:S02]  /*3280*/  MUFU.EX2 R39, R39 ;  /* 0x0000002700277308 */ /* 0x000e240000000800 */
[----:B0-----:R-:W-:Y:S01]  /*3290*/  FMUL R30, R36, R39 ;  /* 0x00000027241e7220 */ /* 0x001fe20000400000 */
[----:B------:R-:W-:-:S03]  /*32a0*/  FFMA R36, -R4, R41, 1 ;  /* 0x3f80000004247423 */ /* 0x000fc60000000129 */
[----:B------:R-:W-:Y:S01]  /*32b0*/  FMUL R30, R30, 0.15915493667125701904 ;  /* 0x3e22f9831e1e7820 */ /* 0x000fe20000400000 */
[----:B------:R-:W-:-:S03]  /*32c0*/  FFMA R41, R41, R36, R41 ;  /* 0x0000002429297223 */ /* 0x000fc60000000029 */
        /* <DEDUP_REMOVED lines=8> */
.L_x_63:
[----:B------:R-:W-:Y:S05]  /*3350*/  BSYNC.RECONVERGENT B2 ;  /* 0x0000000000027941 */ /* 0x000fea0003800200 */
.L_x_62:
[----:B------:R-:W0:Y:S01]  /*3360*/  MUFU.RCP R41, R10 ;  /* 0x0000000a00297308 */ /* 0x000e220000001000 */
[----:B------:R-:W-:Y:S01]  /*3370*/  FADD R39, -R8, R13 ;  /* 0x0000000d08277221 */ /* 0x000fe20000000100 */
[----:B------:R-:W-:Y:S01]  /*3380*/  FADD R30, R16, -R3 ;  /* 0x80000003101e7221 */ /* 0x000fe20000000000 */
        /* <DEDUP_REMOVED lines=14> */
.L_x_65:
[----:B------:R-:W-:Y:S05]  /*3470*/  BSYNC.RECONVERGENT B2 ;  /* 0x0000000000027941 */ /* 0x000fea0003800200 */
.L_x_64:
[----:B------:R-:W-:Y:S02]  /*3480*/  HFMA2 R39, -RZ, RZ, 0.96630859375, -0.0022525787353515625 ;  /* 0x3bbb989dff277431 */ /* 0x000fe400000001ff */
[----:B------:R-:W-:Y:S01]  /*3490*/  FMUL R30, R17, 0.125 ;  /* 0x3e000000111e7820 */ /* 0x000fe20000400000 */
[----:B------:R-:W-:Y:S01]  /*34a0*/  MOV R41, 0x437c0000 ;  /* 0x437c000000297802 */ /* 0x000fe20000000f00 */
[----:B------:R-:W0:Y:S01]  /*34b0*/  MUFU.RCP R38, R5 ;  /* 0x0000000500267308 */ /* 0x000e220000001000 */
[----:B------:R-:W-:Y:S01]  /*34c0*/  BSSY.RECONVERGENT B2, `(.L_x_66) ;  /* 0x0000015000027945 */ /* 0x000fe20003800200 */
[----:B------:R-:W-:Y:S01]  /*34d0*/  FFMA R44, R21, R37, R44 ;  /* 0x00000025152c7223 */ /* 0x000fe2000000002c */
[----:B------:R-:W-:-:S04]  /*34e0*/  FFMA.SAT R36, R30, R39, 0.5 ;  /* 0x3f0000001e247423 */ /* 0x000fc80000002027 */
[----:B------:R-:W-:-:S04]  /*34f0*/  FFMA.RM R36, R36, R41, 12582913 ;  /* 0x4b40000124247423 */ /* 0x000fc80000004029 */
[C---:B------:R-:W-:Y:S01]  /*3500*/  FADD R39, R36.reuse, -12583039 ;  /* 0xcb40007f24277421 */ /* 0x040fe20000000000 */
[----:B------:R-:W-:Y:S01]  /*3510*/  SHF.L.U32 R36, R36, 0x17, RZ ;  /* 0x0000001724247819 */ /* 0x000fe200000006ff */
[----:B0-----:R-:W-:Y:S02]  /*3520*/  FFMA R41, R38, -R5, 1 ;  /* 0x3f80000026297423 */ /* 0x001fe40000000805 */
[----:B------:R-:W-:Y:S02]  /*3530*/  FFMA R39, R30, 1.4426950216293334961, -R39 ;  /* 0x3fb8aa3b1e277823 */ /* 0x000fe40000000827 */
[----:B------:R-:W-:Y:S02]  /*3540*/  FFMA R41, R38, R41, R38 ;  /* 0x0000002926297223 */ /* 0x000fe40000000026 */
[----:B------:R-:W-:-:S06]  /*3550*/  FFMA R39, R30, 1.925963033500011079e-08, R39 ;  /* 0x32a570601e277823 */ /* 0x000fcc0000000027 */
[----:B------:R-:W0:Y:S02]  /*3560*/  MUFU.EX2 R39, R39 ;  /* 0x0000002700277308 */ /* 0x000e240000000800 */
[----:B0-----:R-:W-:-:S04]  /*3570*/  FMUL R30, R36, R39 ;  /* 0x00000027241e7220 */ /* 0x001fc80000400000 */
[----:B------:R-:W-:-:S04]  /*3580*/  FMUL R30, R30, 0.039788734167814254761 ;  /* 0x3d22f9831e1e7820 */ /* 0x000fc80000400000 */
[----:B------:R-:W0:Y:S01]  /*3590*/  FCHK P0, R30, R5 ;  /* 0x000000051e007302 */ /* 0x000e220000000000 */
[----:B------:R-:W-:-:S04]  /*35a0*/  FFMA R36, R30, R41, RZ ;  /* 0x000000291e247223 */ /* 0x000fc800000000ff */
[----:B------:R-:W-:-:S04]  /*35b0*/  FFMA R38, R36, -R5, R30 ;  /* 0x8000000524267223 */ /* 0x000fc8000000001e */
[----:B------:R-:W-:Y:S01]  /*35c0*/  FFMA R21, R41, R38, R36 ;  /* 0x0000002629157223 */ /* 0x000fe20000000024 */
[----:B0-----:R-:W-:Y:S06]  /*35d0*/  @!P0 BRA `(.L_x_67) ;  /* 0x00000000000c8947 */ /* 0x001fec0003800000 */
[----:B------:R-:W-:Y:S02]  /*35e0*/  MOV R21, R5 ;  /* 0x0000000500157202 */ /* 0x000fe40000000f00 */
[----:B------:R-:W-:-:S07]  /*35f0*/  MOV R36, 0x3610 ;  /* 0x0000361000247802 */ /* 0x000fce0000000f00 */
[----:B------:R-:W-:Y:S05]  /*3600*/  CALL.REL.NOINC `($__internal_1_$__cuda_sm3x_div_rn_noftz_f32_slowpath) ;  /* 0x0000000800cc7944 */ /* 0x000fea0003c00000 */
.L_x_67:
[----:B------:R-:W-:Y:S05]  /*3610*/  BSYNC.RECONVERGENT B2 ;  /* 0x0000000000027941 */ /* 0x000fea0003800200 */
.L_x_66:
[----:B------:R-:W0:Y:S01]  /*3620*/  MUFU.RCP R36, R11 ;  /* 0x0000000b00247308 */ /* 0x000e220000001000 */
[----:B------:R-:W-:Y:S01]  /*3630*/  FADD R30, R13, -R9 ;  /* 0x800000090d1e7221 */ /* 0x000fe20000000000 */
[----:B------:R-:W-:Y:S01]  /*3640*/  FADD R39, -R14, R16 ;  /* 0x000000100e277221 */ /* 0x000fe20000000100 */
[----:B------:R-:W-:Y:S01]  /*3650*/  FMUL R21, R21, R7 ;  /* 0x0000000715157220 */ /* 0x000fe20000400000 */
[----:B------:R-:W-:Y:S02]  /*3660*/  BSSY.RECONVERGENT B2, `(.L_x_68) ;  /* 0x000000d000027945 */ /* 0x000fe40003800200 */
[----:B------:R-:W-:-:S04]  /*3670*/  FFMA R30, R39, -R11, R30 ;  /* 0x8000000b271e7223 */ /* 0x000fc8000000001e */
[----:B------:R-:W-:-:S04]  /*3680*/  FMUL R30, R21, R30 ;  /* 0x0000001e151e7220 */ /* 0x000fc80000400000 */
[----:B------:R-:W1:Y:S01]  /*3690*/  FCHK P0, R30, R11 ;  /* 0x0000000b1e007302 */ /* 0x000e620000000000 */
[----:B0-----:R-:W-:-:S04]  /*36a0*/  FFMA R39, R36, -R11, 1 ;  /* 0x3f80000024277423 */ /* 0x001fc8000000080b */
[----:B------:R-:W-:-:S04]  /*36b0*/  FFMA R39, R36, R39, R36 ;  /* 0x0000002724277223 */ /* 0x000fc80000000024 */
[----:B------:R-:W-:-:S04]  /*36c0*/  FFMA R36, R30, R39, RZ ;  /* 0x000000271e247223 */ /* 0x000fc800000000ff */
[----:B------:R-:W-:-:S04]  /*36d0*/  FFMA R21, R36, -R11, R30 ;  /* 0x8000000b24157223 */ /* 0x000fc8000000001e */
[----:B------:R-:W-:Y:S01]  /*36e0*/  FFMA R21, R39, R21, R36 ;  /* 0x0000001527157223 */ /* 0x000fe20000000024 */
[----:B-1----:R-:W-:Y:S06]  /*36f0*/  @!P0 BRA `(.L_x_69) ;  /* 0x00000000000c8947 */ /* 0x002fec0003800000 */
[----:B------:R-:W-:Y:S02]  /*3700*/  MOV R21, R11 ;  /* 0x0000000b00157202 */ /* 0x000fe40000000f00 */
[----:B------:R-:W-:-:S07]  /*3710*/  MOV R36, 0x3730 ;  /* 0x0000373000247802 */ /* 0x000fce0000000f00 */
[----:B------:R-:W-:Y:S05]  /*3720*/  CALL.REL.NOINC `($__internal_1_$__cuda_sm3x_div_rn_noftz_f32_slowpath) ;  /* 0x0000000800847944 */ /* 0x000fea0003c00000 */
.L_x_69:
[----:B------:R-:W-:Y:S05]  /*3730*/  BSYNC.RECONVERGENT B2 ;  /* 0x0000000000027941 */ /* 0x000fea0003800200 */
.L_x_68:
[----:B------:R-:W-:Y:S02]  /*3740*/  HFMA2 R30, -RZ, RZ, 0.96630859375, -0.0022525787353515625 ;  /* 0x3bbb989dff1e7431 */ /* 0x000fe400000001ff */
[----:B------:R-:W-:Y:S01]  /*3750*/  FMUL R17, R17, 0.03125 ;  /* 0x3d00000011117820 */ /* 0x000fe20000400000 */
[----:B------:R-:W-:Y:S01]  /*3760*/  MOV R39, 0x437c0000 ;  /* 0x437c000000277802 */ /* 0x000fe20000000f00 */
[----:B------:R-:W-:Y:S01]  /*3770*/  BSSY.RECONVERGENT B2, `(.L_x_70) ;  /* 0x0000016000027945 */ /* 0x000fe20003800200 */
[----:B------:R-:W-:Y:S01]  /*3780*/  FFMA R44, R21, R37, R44 ;  /* 0x00000025152c7223 */ /* 0x000fe2000000002c */
[----:B------:R-:W-:-:S04]  /*3790*/  FFMA.SAT R30, R17, R30, 0.5 ;  /* 0x3f000000111e7423 */ /* 0x000fc8000000201e */
[----:B------:R-:W-:Y:S02]  /*37a0*/  FFMA.RM R30, R30, R39, 12582913 ;  /* 0x4b4000011e1e7423 */ /* 0x000fe40000004027 */
[----:B------:R-:W0:Y:S02]  /*37b0*/  MUFU.RCP R39, R22 ;  /* 0x0000001600277308 */ /* 0x000e240000001000 */
[C---:B------:R-:W-:Y:S01]  /*37c0*/  FADD R36, R30.reuse, -12583039 ;  /* 0xcb40007f1e247421 */ /* 0x040fe20000000000 */
[----:B------:R-:W-:-:S03]  /*37d0*/  SHF.L.U32 R30, R30, 0x17, RZ ;  /* 0x000000171e1e7819 */ /* 0x000fc600000006ff */
[----:B------:R-:W-:-:S04]  /*37e0*/  FFMA R36, R17, 1.4426950216293334961, -R36 ;  /* 0x3fb8aa3b11247823 */ /* 0x000fc80000000824 */
[----:B------:R-:W-:-:S04]  /*37f0*/  FFMA R36, R17, 1.925963033500011079e-08, R36 ;  /* 0x32a5706011247823 */ /* 0x000fc80000000024 */
[----:B------:R-:W1:Y:S01]  /*3800*/  MUFU.EX2 R17, R36 ;  /* 0x0000002400117308 */ /* 0x000e620000000800 */
[----:B0-----:R-:W-:-:S04]  /*3810*/  FFMA R38, -R22, R39, 1 ;  /* 0x3f80000016267423 */ /* 0x001fc80000000127 */
[----:B------:R-:W-:Y:S01]  /*3820*/  FFMA R39, R39, R38, R39 ;  /* 0x0000002627277223 */ /* 0x000fe20000000027 */
[----:B-1----:R-:W-:-:S04]  /*3830*/  FMUL R30, R30, R17 ;  /* 0x000000111e1e7220 */ /* 0x002fc80000400000 */
[----:B------:R-:W-:-:S04]  /*3840*/  FMUL R30, R30, 0.0099471835419535636902 ;  /* 0x3c22f9831e1e7820 */ /* 0x000fc80000400000 */
        /* <DEDUP_REMOVED lines=8> */
.L_x_71:
[----:B------:R-:W-:Y:S05]  /*38d0*/  BSYNC.RECONVERGENT B2 ;  /* 0x0000000000027941 */ /* 0x000fea0003800200 */
.L_x_70:
        /* <DEDUP_REMOVED lines=17> */
.L_x_73:
[----:B------:R-:W-:Y:S05]  /*39f0*/  BSYNC.RECONVERGENT B2 ;  /* 0x0000000000027941 */ /* 0x000fea0003800200 */
.L_x_72:
[----:B------:R-:W0:Y:S01]  /*3a00*/  MUFU.RCP R38, R19 ;  /* 0x0000001300267308 */ /* 0x000e220000001000 */
[----:B------:R-:W-:Y:S01]  /*3a10*/  FADD R36, -R26, R13 ;  /* 0x0000000d1a247221 */ /* 0x000fe20000000100 */
[----:B------:R-:W-:Y:S01]  /*3a20*/  FADD R17, -R31, R16 ;  /* 0x000000101f117221 */ /* 0x000fe20000000100 */
[----:B------:R-:W-:Y:S01]  /*3a30*/  FMUL R30, R20, R45 ;  /* 0x0000002d141e7220 */ /* 0x000fe20000400000 */
[----:B------:R-:W-:Y:S01]  /*3a40*/  BSSY.RECONVERGENT B2, `(.L_x_74) ;  /* 0x000000e000027945 */ /* 0x000fe20003800200 */
[----:B------:R-:W-:Y:S01]  /*3a50*/  FFMA R44, R21, R37, R44 ;  /* 0x00000025152c7223 */ /* 0x000fe2000000002c */
        /* <DEDUP_REMOVED lines=12> */
.L_x_75:
[----:B------:R-:W-:Y:S05]  /*3b20*/  BSYNC.RECONVERGENT B2 ;  /* 0x0000000000027941 */ /* 0x000fea0003800200 */
.L_x_74:
[----:B------:R-:W-:Y:S01]  /*3b30*/  FADD R13, -R13, R16 ;  /* 0x000000100d0d7221 */ /* 0x000fe20000000100 */
[----:B------:R-:W0:Y:S01]  /*3b40*/  MUFU.RCP R17, R32 ;  /* 0x0000002000117308 */ /* 0x000e220000001000 */
[----:B------:R-:W-:Y:S03]  /*3b50*/  BSSY.RECONVERGENT B2, `(.L_x_76) ;  /* 0x000000f000027945 */ /* 0x000fe60003800200 */
[----:B------:R-:W-:Y:S01]  /*3b60*/  FSETP.GE.AND P0, PT, R13, RZ, PT ;  /* 0x000000ff0d00720b */ /* 0x000fe20003f06000 */
[----:B------:R-:W-:-:S03]  /*3b70*/  FFMA R13, R21, R37, R44 ;  /* 0x00000025150d7223 */ /* 0x000fc6000000002c */
[----:B------:R-:W-:-:S08]  /*3b80*/  FSEL R30, R20, -R20, P0 ;  /* 0x80000014141e7208 */ /* 0x000fd00000000000 */
        /* <DEDUP_REMOVED lines=10> */
[----:B------:R-:W-:-:S07]  /*3c30*/  MOV R16, R21 ;  /* 0x0000001500107202 */ /* 0x000fce0000000f00 */
.L_x_77:
[----:B------:R-:W-:Y:S05]  /*3c40*/  BSYNC.RECONVERGENT B2 ;  /* 0x0000000000027941 */ /* 0x000fea0003800200 */
.L_x_76:
[----:B------:R-:W0:Y:S01]  /*3c50*/  MUFU.RCP R17, R32 ;  /* 0x0000002000117308 */ /* 0x000e220000001000 */
[----:B------:R-:W-:Y:S01]  /*3c60*/  FMUL R30, R28, -R13 ;  /* 0x8000000d1c1e7220 */ /* 0x000fe20000400000 */
[----:B------:R-:W-:Y:S06]  /*3c70*/  BSSY.RECONVERGENT B2, `(.L_x_78) ;  /* 0x000000b000027945 */ /* 0x000fec0003800200 */
        /* <DEDUP_REMOVED lines=10> */
.L_x_79:
[----:B------:R-:W-:Y:S05]  /*3d20*/  BSYNC.RECONVERGENT B2 ;  /* 0x0000000000027941 */ /* 0x000fea0003800200 */
.L_x_78:
[----:B------:R-:W0:Y:S01]  /*3d30*/  LDC R20, c[0x0][0x3a8] ;  /* 0x0000ea00ff147b82 */ /* 0x000e220000000800 */
[----:B------:R-:W-:Y:S01]  /*3d40*/  IADD3 R35, PT, PT, R35, 0x1, RZ ;  /* 0x0000000123237810 */ /* 0x000fe20007ffe0ff */
[----:B0-----:R-:W-:Y:S01]  /*3d50*/  FMUL R21, R21, R20 ;  /* 0x0000001415157220 */ /* 0x001fe20000400000 */
[----:B------:R-:W-:-:S04]  /*3d60*/  FADD R20, -R20, 1 ;  /* 0x3f80000014147421 */ /* 0x000fc80000000100 */
[----:B------:R-:W-:-:S05]  /*3d70*/  FFMA R21, R20, R16, R21 ;  /* 0x0000001014157223 */ /* 0x000fca0000000015 */
[----:B------:R0:W-:Y:S01]  /*3d80*/  STG.E desc[UR8][R46.64], R21 ;  /* 0x000000152e007986 */ /* 0x0001e2000c101908 */
[----:B------:R-:W-:Y:S05]  /*3d90*/  BRA.U UP0, `(.L_x_80) ;  /* 0xffffffed00ac7547 */ /* 0x000fea000b83ffff */
[----:B------:R-:W-:-:S04]  /*3da0*/  UIADD3 UR4, UPT, UPT, UR4, 0x1, URZ ;  /* 0x0000000104047890 */ /* 0x000fc8000fffe0ff */
[----:B------:R-:W-:-:S09]  /*3db0*/  UISETP.NE.AND UP0, UPT, UR4, 0x1f, UPT ;  /* 0x0000001f0400788c */ /* 0x000fd2000bf05270 */
[----:B------:R-:W-:Y:S05]  /*3dc0*/  BRA.U UP0, `(.L_x_81) ;  /* 0xffffffed00947547 */ /* 0x000fea000b83ffff */
[----:B------:R-:W-:Y:S05]  /*3dd0*/  EXIT ;  /* 0x000000000000794d */ /* 0x000fea0003800000 */
        .weak           $__internal_0_$__cuda_sm20_rcp_rn_f32_slowpath
        .type           $__internal_0_$__cuda_sm20_rcp_rn_f32_slowpath,@function
        .size           $__internal_0_$__cuda_sm20_rcp_rn_f32_slowpath,($__internal_1_$__cuda_sm3x_div_rn_noftz_f32_slowpath - $__internal_0_$__cuda_sm20_rcp_rn_f32_slowpath)
$__internal_0_$__cuda_sm20_rcp_rn_f32_slowpath:
[----:B------:R-:W-:Y:S01]  /*3de0*/  SHF.L.U32 R2, R5, 0x1, RZ ;  /* 0x0000000105027819 */ /* 0x000fe200000006ff */
[----:B------:R-:W-:Y:S03]  /*3df0*/  BSSY.RECONVERGENT B1, `(.L_x_82) ;  /* 0x0000031000017945 */ /* 0x000fe60003800200 */
[----:B------:R-:W-:Y:S02]  /*3e00*/  SHF.R.U32.HI R12, RZ, 0x18, R2 ;  /* 0x00000018ff0c7819 */ /* 0x000fe40000011602 */
[----:B------:R-:W-:Y:S02]  /*3e10*/  MOV R2, R5 ;  /* 0x0000000500027202 */ /* 0x000fe40000000f00 */
[----:B------:R-:W-:-:S13]  /*3e20*/  ISETP.NE.U32.AND P0, PT, R12, RZ, PT ;  /* 0x000000ff0c00720c */ /* 0x000fda0003f05070 */
[----:B------:R-:W-:Y:S05]  /*3e30*/  @P0 BRA `(.L_x_83) ;  /* 0x0000000000280947 */ /* 0x000fea0003800000 */
[----:B------:R-:W-:-:S04]  /*3e40*/  SHF.L.U32 R3, R2, 0x1, RZ ;  /* 0x0000000102037819 */ /* 0x000fc800000006ff */
[----:B------:R-:W-:-:S13]  /*3e50*/  ISETP.NE.AND P0, PT, R3, RZ, PT ;  /* 0x000000ff0300720c */ /* 0x000fda0003f05270 */
[----:B------:R-:W-:Y:S01]  /*3e60*/  @P0 FFMA R5, R2, 1.84467440737095516160e+19, RZ ;  /* 0x5f80000002050823 */ /* 0x000fe200000000ff */
[----:B------:R-:W-:Y:S08]  /*3e70*/  @!P0 MUFU.RCP R4, R2 ;  /* 0x0000000200048308 */ /* 0x000ff00000001000 */
[----:B------:R-:W0:Y:S02]  /*3e80*/  @P0 MUFU.RCP R8, R5 ;  /* 0x0000000500080308 */ /* 0x000e240000001000 */
[----:B0-----:R-:W-:-:S04]  /*3e90*/  @P0 FFMA R3, R5, R8, -1 ;  /* 0xbf80000005030423 */ /* 0x001fc80000000008 */
[----:B------:R-:W-:-:S04]  /*3ea0*/  @P0 FADD.FTZ R3, -R3, -RZ ;  /* 0x800000ff03030221 */ /* 0x000fc80000010100 */
[----:B------:R-:W-:-:S04]  /*3eb0*/  @P0 FFMA R3, R8, R3, R8 ;  /* 0x0000000308030223 */ /* 0x000fc80000000008 */
[----:B------:R-:W-:Y:S01]  /*3ec0*/  @P0 FFMA R4, R3, 1.84467440737095516160e+19, RZ ;  /* 0x5f80000003040823 */ /* 0x000fe200000000ff */
[----:B------:R-:W-:Y:S06]  /*3ed0*/  BRA `(.L_x_84) ;  /* 0x0000000000887947 */ /* 0x000fec0003800000 */
.L_x_83:
[----:B------:R-:W-:-:S04]  /*3ee0*/  IADD3 R14, PT, PT, R12, -0xfd, RZ ;  /* 0xffffff030c0e7810 */ /* 0x000fc80007ffe0ff */
[----:B------:R-:W-:-:S13]  /*3ef0*/  ISETP.GT.U32.AND P0, PT, R14, 0x1, PT ;  /* 0x000000010e00780c */ /* 0x000fda0003f04070 */
[----:B------:R-:W-:Y:S05]  /*3f00*/  @P0 BRA `(.L_x_85) ;  /* 0x0000000000780947 */ /* 0x000fea0003800000 */
[----:B------:R-:W-:Y:S01]  /*3f10*/  LOP3.LUT R3, R2, 0x7fffff, RZ, 0xc0, !PT ;  /* 0x007fffff02037812 */ /* 0x000fe200078ec0ff */
[----:B------:R-:W-:-:S03]  /*3f20*/  HFMA2 R9, -RZ, RZ, 0, 1.78813934326171875e-07 ;  /* 0x00000003ff097431 */ /* 0x000fc600000001ff */
[----:B------:R-:W-:-:S04]  /*3f30*/  LOP3.LUT R3, R3, 0x3f800000, RZ, 0xfc, !PT ;  /* 0x3f80000003037812 */ /* 0x000fc800078efcff */
[----:B------:R-:W0:Y:S01]  /*3f40*/  MUFU.RCP R4, R3 ;  /* 0x0000000300047308 */ /* 0x000e220000001000 */
[----:B------:R-:W-:Y:S01]  /*3f50*/  SHF.L.U32 R9, R9, R14, RZ ;  /* 0x0000000e09097219 */ /* 0x000fe200000006ff */
[----:B0-----:R-:W-:-:S04]  /*3f60*/  FFMA R5, R3, R4, -1 ;  /* 0xbf80000003057423 */ /* 0x001fc80000000004 */
[----:B------:R-:W-:-:S04]  /*3f70*/  FADD.FTZ R5, -R5, -RZ ;  /* 0x800000ff05057221 */ /* 0x000fc80000010100 */
[CCC-:B------:R-:W-:Y:S01]  /*3f80*/  FFMA.RM R7, R4.reuse, R5.reuse, R4.reuse ;  /* 0x0000000504077223 */ /* 0x1c0fe20000004004 */
[----:B------:R-:W-:-:S04]  /*3f90*/  FFMA.RP R8, R4, R5, R4 ;  /* 0x0000000504087223 */ /* 0x000fc80000008004 */
[C---:B------:R-:W-:Y:S02]  /*3fa0*/  LOP3.LUT R4, R7.reuse, 0x7fffff, RZ, 0xc0, !PT ;  /* 0x007fffff07047812 */ /* 0x040fe400078ec0ff */
[----:B------:R-:W-:Y:S02]  /*3fb0*/  FSETP.NEU.FTZ.AND P0, PT, R7, R8, PT ;  /* 0x000000080700720b */ /* 0x000fe40003f1d000 */
[----:B------:R-:W-:Y:S02]  /*3fc0*/  LOP3.LUT R4, R4, 0x800000, RZ, 0xfc, !PT ;  /* 0x0080000004047812 */ /* 0x000fe400078efcff */
[----:B------:R-:W-:Y:S02]  /*3fd0*/  SEL R5, RZ, 0xffffffff, !P0 ;  /* 0xffffffffff057807 */ /* 0x000fe40004000000 */
[----:B------:R-:W-:Y:S02]  /*3fe0*/  LOP3.LUT R9, R9, R4, RZ, 0xc0, !PT ;  /* 0x0000000409097212 */ /* 0x000fe400078ec0ff */
[----:B------:R-:W-:-:S02]  /*3ff0*/  IADD3 R5, PT, PT, -R5, RZ, RZ ;  /* 0x000000ff05057210 */ /* 0x000fc40007ffe1ff */
[-C--:B------:R-:W-:Y:S02]  /*4000*/  SHF.R.U32.HI R9, RZ, R14.reuse, R9 ;  /* 0x0000000eff097219 */ /* 0x080fe40000011609 */
[----:B------:R-:W-:Y:S02]  /*4010*/  LOP3.LUT P1, RZ, R5, R14, R4, 0xf8, !PT ;  /* 0x0000000e05ff7212 */ /* 0x000fe4000782f804 */
[C---:B------:R-:W-:Y:S02]  /*4020*/  LOP3.LUT P0, RZ, R9.reuse, 0x1, RZ, 0xc0, !PT ;  /* 0x0000000109ff7812 */ /* 0x040fe4000780c0ff */
[----:B------:R-:W-:-:S04]  /*4030*/  LOP3.LUT P2, RZ, R9, 0x2, RZ, 0xc0, !PT ;  /* 0x0000000209ff7812 */ /* 0x000fc8000784c0ff */
[----:B------:R-:W-:Y:S02]  /*4040*/  PLOP3.LUT P0, PT, P0, P1, P2, 0xe0, 0x0 ;  /* 0x000000000000781c */ /* 0x000fe40000703c20 */
[----:B------:R-:W-:Y:S02]  /*4050*/  LOP3.LUT P1, RZ, R2, 0x7fffff, RZ, 0xc0, !PT ;  /* 0x007fffff02ff7812 */ /* 0x000fe4000782c0ff */
[----:B------:R-:W-:-:S04]  /*4060*/  SEL R3, RZ, 0x1, !P0 ;  /* 0x00000001ff037807 */ /* 0x000fc80004000000 */
[----:B------:R-:W-:-:S04]  /*4070*/  IADD3 R3, PT, PT, -R3, RZ, RZ ;  /* 0x000000ff03037210 */ /* 0x000fc80007ffe1ff */
[----:B------:R-:W-:Y:S02]  /*4080*/  ISETP.GE.AND P0, PT, R3, RZ, PT ;  /* 0x000000ff0300720c */ /* 0x000fe40003f06270 */
[----:B------:R-:W-:-:S04]  /*4090*/  IADD3 R3, PT, PT, R12, -0xfc, RZ ;  /* 0xffffff040c037810 */ /* 0x000fc80007ffe0ff */
[----:B------:R-:W-:-:S07]  /*40a0*/  SHF.R.U32.HI R3, RZ, R3, R4 ;  /* 0x00000003ff037219 */ /* 0x000fce0000011604 */
[----:B------:R-:W-:-:S04]  /*40b0*/  @!P0 IADD3 R3, PT, PT, R3, 0x1, RZ ;  /* 0x0000000103038810 */ /* 0x000fc80007ffe0ff */
[----:B------:R-:W-:-:S04]  /*40c0*/  @!P1 SHF.L.U32 R3, R3, 0x1, RZ ;  /* 0x0000000103039819 */ /* 0x000fc800000006ff */
[----:B------:R-:W-:Y:S01]  /*40d0*/  LOP3.LUT R4, R3, 0x80000000, R2, 0xf8, !PT ;  /* 0x8000000003047812 */ /* 0x000fe200078ef802 */
[----:B------:R-:W-:Y:S06]  /*40e0*/  BRA `(.L_x_84) ;  /* 0x0000000000047947 */ /* 0x000fec0003800000 */
.L_x_85:
[----:B------:R0:W1:Y:S02]  /*40f0*/  MUFU.RCP R4, R2 ;  /* 0x0000000200047308 */ /* 0x0000640000001000 */
.L_x_84:
[----:B------:R-:W-:Y:S05]  /*4100*/  BSYNC.RECONVERGENT B1 ;  /* 0x0000000000017941 */ /* 0x000fea0003800200 */
.L_x_82:
[----:B------:R-:W-:Y:S01]  /*4110*/  HFMA2 R3, -RZ, RZ, 0, 0 ;  /* 0x00000000ff037431 */ /* 0x000fe200000001ff */
[----:B0-----:R-:W-:-:S04]  /*4120*/  MOV R2, R10 ;  /* 0x0000000a00027202 */ /* 0x001fc80000000f00 */
[----:B-1----:R-:W-:Y:S05]  /*4130*/  RET.REL.NODEC R2 `(MSSSIML1) ;  /* 0xffffffbc02b07950 */ /* 0x002fea0003c3ffff */
        .weak           $__internal_1_$__cuda_sm3x_div_rn_noftz_f32_slowpath
        .type           $__internal_1_$__cuda_sm3x_div_rn_noftz_f32_slowpath,@function
        .size           $__internal_1_$__cuda_sm3x_div_rn_noftz_f32_slowpath,(.L_x_99 - $__internal_1_$__cuda_sm3x_div_rn_noftz_f32_slowpath)
$__internal_1_$__cuda_sm3x_div_rn_noftz_f32_slowpath:
[----:B------:R-:W-:Y:S01]  /*4140*/  SHF.R.U32.HI R38, RZ, 0x17, R21 ;  /* 0x00000017ff267819 */ /* 0x000fe20000011615 */
[----:B------:R-:W-:Y:S01]  /*4150*/  BSSY.RECONVERGENT B0, `(.L_x_86) ;  /* 0x0000062000007945 */ /* 0x000fe20003800200 */
[----:B------:R-:W-:Y:S02]  /*4160*/  SHF.R.U32.HI R40, RZ, 0x17, R30 ;  /* 0x00000017ff287819 */ /* 0x000fe4000001161e */
[----:B------:R-:W-:Y:S02]  /*4170*/  LOP3.LUT R38, R38, 0xff, RZ, 0xc0, !PT ;  /* 0x000000ff26267812 */ /* 0x000fe400078ec0ff */
[----:B------:R-:W-:Y:S02]  /*4180*/  LOP3.LUT R40, R40, 0xff, RZ, 0xc0, !PT ;  /* 0x000000ff28287812 */ /* 0x000fe400078ec0ff */
[----:B------:R-:W-:Y:S02]  /*4190*/  IADD3 R41, PT, PT, R38, -0x1, RZ ;  /* 0xffffffff26297810 */ /* 0x000fe40007ffe0ff */
[----:B------:R-:W-:-:S02]  /*41a0*/  IADD3 R42, PT, PT, R40, -0x1, RZ ;  /* 0xffffffff282a7810 */ /* 0x000fc40007ffe0ff */
[----:B------:R-:W-:-:S04]  /*41b0*/  ISETP.GT.U32.AND P0, PT, R41, 0xfd, PT ;  /* 0x000000fd2900780c */ /* 0x000fc80003f04070 */
[----:B------:R-:W-:-:S13]  /*41c0*/  ISETP.GT.U32.OR P0, PT, R42, 0xfd, P0 ;  /* 0x000000fd2a00780c */ /* 0x000fda0000704470 */
[----:B------:R-:W-:Y:S01]  /*41d0*/  @!P0 MOV R39, RZ ;  /* 0x000000ff00278202 */ /* 0x000fe20000000f00 */
[----:B------:R-:W-:Y:S06]  /*41e0*/  @!P0 BRA `(.L_x_87) ;  /* 0x00000000005c8947 */ /* 0x000fec0003800000 */
[----:B------:R-:W-:Y:S02]  /*41f0*/  FSETP.GTU.FTZ.AND P0, PT, |R30|, +INF , PT ;  /* 0x7f8000001e00780b */ /* 0x000fe40003f1c200 */
[----:B------:R-:W-:-:S04]  /*4200*/  FSETP.GTU.FTZ.AND P1, PT, |R21|, +INF , PT ;  /* 0x7f8000001500780b */ /* 0x000fc80003f3c200 */
[----:B------:R-:W-:-:S13]  /*4210*/  PLOP3.LUT P0, PT, P0, P1, PT, 0xf8, 0x8f ;  /* 0x00000000008f781c */ /* 0x000fda0000703f70 */
[----:B------:R-:W-:Y:S05]  /*4220*/  @P0 BRA `(.L_x_88) ;  /* 0x00000004004c0947 */ /* 0x000fea0003800000 */
[----:B------:R-:W-:-:S13]  /*4230*/  LOP3.LUT P0, RZ, R21, 0x7fffffff, R30, 0xc8, !PT ;  /* 0x7fffffff15ff7812 */ /* 0x000fda000780c81e */
[----:B------:R-:W-:Y:S05]  /*4240*/  @!P0 BRA `(.L_x_89) ;  /* 0x00000004003c8947 */ /* 0x000fea0003800000 */
[C---:B------:R-:W-:Y:S02]  /*4250*/  FSETP.NEU.FTZ.AND P2, PT, |R30|.reuse, +INF , PT ;  /* 0x7f8000001e00780b */ /* 0x040fe40003f5d200 */
[----:B------:R-:W-:Y:S02]  /*4260*/  FSETP.NEU.FTZ.AND P1, PT, |R21|, +INF , PT ;  /* 0x7f8000001500780b */ /* 0x000fe40003f3d200 */
[----:B------:R-:W-:-:S11]  /*4270*/  FSETP.NEU.FTZ.AND P0, PT, |R30|, +INF , PT ;  /* 0x7f8000001e00780b */ /* 0x000fd60003f1d200 */
[----:B------:R-:W-:Y:S05]  /*4280*/  @!P1 BRA !P2, `(.L_x_89) ;  /* 0x00000004002c9947 */ /* 0x000fea0005000000 */
[----:B------:R-:W-:-:S04]  /*4290*/  LOP3.LUT P2, RZ, R30, 0x7fffffff, RZ, 0xc0, !PT ;  /* 0x7fffffff1eff7812 */ /* 0x000fc8000784c0ff */
[----:B------:R-:W-:-:S13]  /*42a0*/  PLOP3.LUT P1, PT, P1, P2, PT, 0x2f, 0xf2 ;  /* 0x0000000000f2781c */ /* 0x000fda0000f24577 */
[----:B------:R-:W-:Y:S05]  /*42b0*/  @P1 BRA `(.L_x_90) ;  /* 0x0000000400181947 */ /* 0x000fea0003800000 */
[----:B------:R-:W-:-:S04]  /*42c0*/  LOP3.LUT P1, RZ, R21, 0x7fffffff, RZ, 0xc0, !PT ;  /* 0x7fffffff15ff7812 */ /* 0x000fc8000782c0ff */
[----:B------:R-:W-:-:S13]  /*42d0*/  PLOP3.LUT P0, PT, P0, P1, PT, 0x2f, 0xf2 ;  /* 0x0000000000f2781c */ /* 0x000fda0000702577 */
[----:B------:R-:W-:Y:S05]  /*42e0*/  @P0 BRA `(.L_x_91) ;  /* 0x0000000400000947 */ /* 0x000fea0003800000 */
[----:B------:R-:W-:Y:S02]  /*42f0*/  ISETP.GE.AND P0, PT, R42, RZ, PT ;  /* 0x000000ff2a00720c */ /* 0x000fe40003f06270 */
[----:B------:R-:W-:-:S11]  /*4300*/  ISETP.GE.AND P1, PT, R41, RZ, PT ;  /* 0x000000ff2900720c */ /* 0x000fd60003f26270 */
[----:B------:R-:W-:Y:S01]  /*4310*/  @P0 MOV R39, RZ ;  /* 0x000000ff00270202 */ /* 0x000fe20000000f00 */
[----:B------:R-:W-:Y:S01]  /*4320*/  @!P0 FFMA R30, R30, 1.84467440737095516160e+19, RZ ;  /* 0x5f8000001e1e8823 */ /* 0x000fe200000000ff */
[----:B------:R-:W-:Y:S01]  /*4330*/  @!P0 MOV R39, 0xffffffc0 ;  /* 0xffffffc000278802 */ /* 0x000fe20000000f00 */
[----:B------:R-:W-:-:S03]  /*4340*/  @!P1 FFMA R21, R21, 1.84467440737095516160e+19, RZ ;  /* 0x5f80000015159823 */ /* 0x000fc600000000ff */
[----:B------:R-:W-:-:S07]  /*4350*/  @!P1 IADD3 R39, PT, PT, R39, 0x40, RZ ;  /* 0x0000004027279810 */ /* 0x000fce0007ffe0ff */
.L_x_87:
[----:B------:R-:W-:Y:S01]  /*4360*/  LEA R52, R38, 0xc0800000, 0x17 ;  /* 0xc080000026347811 */ /* 0x000fe200078eb8ff */
[----:B------:R-:W-:Y:S01]  /*4370*/  BSSY.RECONVERGENT B1, `(.L_x_92) ;  /* 0x0000036000017945 */ /* 0x000fe20003800200 */
[----:B------:R-:W-:Y:S02]  /*4380*/  IADD3 R43, PT, PT, R40, -0x7f, RZ ;  /* 0xffffff81282b7810 */ /* 0x000fe40007ffe0ff */
[----:B------:R-:W-:Y:S02]  /*4390*/  IADD3 R52, PT, PT, -R52, R21, RZ ;  /* 0x0000001534347210 */ /* 0x000fe40007ffe1ff */
[C---:B------:R-:W-:Y:S01]  /*43a0*/  IADD3 R38, PT, PT, R43.reuse, 0x7f, -R38 ;  /* 0x0000007f2b267810 */ /* 0x040fe20007ffe826 */
[----:B------:R-:W-:Y:S01]  /*43b0*/  IMAD R21, R43, -0x800000, R30 ;  /* 0xff8000002b157824 */ /* 0x000fe200078e021e */
[----:B------:R-:W0:Y:S01]  /*43c0*/  MUFU.RCP R41, R52 ;  /* 0x0000003400297308 */ /* 0x000e220000001000 */
[----:B------:R-:W-:Y:S01]  /*43d0*/  FADD.FTZ R42, -R52, -RZ ;  /* 0x800000ff342a7221 */ /* 0x000fe20000010100 */
[----:B------:R-:W-:-:S03]  /*43e0*/  IADD3 R38, PT, PT, R38, R39, RZ ;  /* 0x0000002726267210 */ /* 0x000fc60007ffe0ff */
[----:B0-----:R-:W-:-:S04]  /*43f0*/  FFMA R40, R41, R42, 1 ;  /* 0x3f80000029287423 */ /* 0x001fc8000000002a */
[----:B------:R-:W-:-:S04]  /*4400*/  FFMA R40, R41, R40, R41 ;  /* 0x0000002829287223 */ /* 0x000fc80000000029 */
[----:B------:R-:W-:-:S04]  /*4410*/  FFMA R41, R21, R40, RZ ;  /* 0x0000002815297223 */ /* 0x000fc800000000ff */
[----:B------:R-:W-:-:S04]  /*4420*/  FFMA R30, R42, R41, R21 ;  /* 0x000000292a1e7223 */ /* 0x000fc80000000015 */
[----:B------:R-:W-:-:S04]  /*4430*/  FFMA R41, R40, R30, R41 ;  /* 0x0000001e28297223 */ /* 0x000fc80000000029 */
[----:B------:R-:W-:-:S04]  /*4440*/  FFMA R42, R42, R41, R21 ;  /* 0x000000292a2a7223 */ /* 0x000fc80000000015 */
[----:B------:R-:W-:-:S05]  /*4450*/  FFMA R21, R40, R42, R41 ;  /* 0x0000002a28157223 */ /* 0x000fca0000000029 */
[----:B------:R-:W-:-:S04]  /*4460*/  SHF.R.U32.HI R30, RZ, 0x17, R21 ;  /* 0x00000017ff1e7819 */ /* 0x000fc80000011615 */
[----:B------:R-:W-:-:S04]  /*4470*/  LOP3.LUT R39, R30, 0xff, RZ, 0xc0, !PT ;  /* 0x000000ff1e277812 */ /* 0x000fc800078ec0ff */
[----:B------:R-:W-:-:S04]  /*4480*/  IADD3 R30, PT, PT, R39, R38, RZ ;  /* 0x00000026271e7210 */ /* 0x000fc80007ffe0ff */
[----:B------:R-:W-:-:S04]  /*4490*/  IADD3 R39, PT, PT, R30, -0x1, RZ ;  /* 0xffffffff1e277810 */ /* 0x000fc80007ffe0ff */
[----:B------:R-:W-:-:S13]  /*44a0*/  ISETP.GE.U32.AND P0, PT, R39, 0xfe, PT ;  /* 0x000000fe2700780c */ /* 0x000fda0003f06070 */
[----:B------:R-:W-:Y:S05]  /*44b0*/  @!P0 BRA `(.L_x_93) ;  /* 0x0000000000808947 */ /* 0x000fea0003800000 */
[----:B------:R-:W-:-:S13]  /*44c0*/  ISETP.GT.AND P0, PT, R30, 0xfe, PT ;  /* 0x000000fe1e00780c */ /* 0x000fda0003f04270 */
[----:B------:R-:W-:Y:S05]  /*44d0*/  @P0 BRA `(.L_x_94) ;  /* 0x00000000006c0947 */ /* 0x000fea0003800000 */
[----:B------:R-:W-:-:S13]  /*44e0*/  ISETP.GE.AND P0, PT, R30, 0x1, PT ;  /* 0x000000011e00780c */ /* 0x000fda0003f06270 */
[----:B------:R-:W-:Y:S05]  /*44f0*/  @P0 BRA `(.L_x_95) ;  /* 0x0000000000740947 */ /* 0x000fea0003800000 */
[----:B------:R-:W-:Y:S02]  /*4500*/  ISETP.GE.AND P0, PT, R30, -0x18, PT ;  /* 0xffffffe81e00780c */ /* 0x000fe40003f06270 */
[----:B------:R-:W-:-:S11]  /*4510*/  LOP3.LUT R21, R21, 0x80000000, RZ, 0xc0, !PT ;  /* 0x8000000015157812 */ /* 0x000fd600078ec0ff */
[----:B------:R-:W-:Y:S05]  /*4520*/  @!P0 BRA `(.L_x_95) ;  /* 0x0000000000688947 */ /* 0x000fea0003800000 */
[CCC-:B------:R-:W-:Y:S01]  /*4530*/  FFMA.RZ R38, R40.reuse, R42.reuse, R41.reuse ;  /* 0x0000002a28267223 */ /* 0x1c0fe2000000c029 */
[CCC-:B------:R-:W-:Y:S01]  /*4540*/  FFMA.RP R39, R40.reuse, R42.reuse, R41.reuse ;  /* 0x0000002a28277223 */ /* 0x1c0fe20000008029 */
[----:B------:R-:W-:Y:S01]  /*4550*/  FFMA.RM R42, R40, R42, R41 ;  /* 0x0000002a282a7223 */ /* 0x000fe20000004029 */
[----:B------:R-:W-:Y:S02]  /*4560*/  IADD3 R40, PT, PT, R30, 0x20, RZ ;  /* 0x000000201e287810 */ /* 0x000fe40007ffe0ff */
[----:B------:R-:W-:Y:S02]  /*4570*/  LOP3.LUT R38, R38, 0x7fffff, RZ, 0xc0, !PT ;  /* 0x007fffff26267812 */ /* 0x000fe400078ec0ff */
[----:B------:R-:W-:Y:S02]  /*4580*/  ISETP.NE.AND P2, PT, R30, RZ, PT ;  /* 0x000000ff1e00720c */ /* 0x000fe40003f45270 */
[----:B------:R-:W-:Y:S02]  /*4590*/  LOP3.LUT R41, R38, 0x800000, RZ, 0xfc, !PT ;  /* 0x0080000026297812 */ /* 0x000fe400078efcff */
[----:B------:R-:W-:-:S02]  /*45a0*/  ISETP.NE.AND P1, PT, R30, RZ, PT ;  /* 0x000000ff1e00720c */ /* 0x000fc40003f25270 */
[----:B------:R-:W-:Y:S02]  /*45b0*/  IADD3 R30, PT, PT, -R30, RZ, RZ ;  /* 0x000000ff1e1e7210 */ /* 0x000fe40007ffe1ff */
[----:B------:R-:W-:Y:S02]  /*45c0*/  SHF.L.U32 R40, R41, R40, RZ ;  /* 0x0000002829287219 */ /* 0x000fe400000006ff */
[----:B------:R-:W-:Y:S02]  /*45d0*/  FSETP.NEU.FTZ.AND P0, PT, R39, R42, PT ;  /* 0x0000002a2700720b */ /* 0x000fe40003f1d000 */
[----:B------:R-:W-:Y:S02]  /*45e0*/  SEL R30, R30, RZ, P2 ;  /* 0x000000ff1e1e7207 */ /* 0x000fe40001000000 */
[----:B------:R-:W-:Y:S02]  /*45f0*/  ISETP.NE.AND P1, PT, R40, RZ, P1 ;  /* 0x000000ff2800720c */ /* 0x000fe40000f25270 */
[----:B------:R-:W-:-:S02]  /*4600*/  SHF.R.U32.HI R41, RZ, R30, R41 ;  /* 0x0000001eff297219 */ /* 0x000fc40000011629 */
[----:B------:R-:W-:Y:S02]  /*4610*/  PLOP3.LUT P0, PT, P0, P1, PT, 0xf8, 0x8f ;  /* 0x00000000008f781c */ /* 0x000fe40000703f70 */
[----:B------:R-:W-:Y:S02]  /*4620*/  SHF.R.U32.HI R38, RZ, 0x1, R41 ;  /* 0x00000001ff267819 */ /* 0x000fe40000011629 */
[----:B------:R-:W-:-:S04]  /*4630*/  SEL R39, RZ, 0x1, !P0 ;  /* 0x00000001ff277807 */ /* 0x000fc80004000000 */
[----:B------:R-:W-:-:S04]  /*4640*/  LOP3.LUT R30, R39, 0x1, R38, 0xf8, !PT ;  /* 0x00000001271e7812 */ /* 0x000fc800078ef826 */
[----:B------:R-:W-:-:S04]  /*4650*/  LOP3.LUT R41, R30, R41, RZ, 0xc0, !PT ;  /* 0x000000291e297212 */ /* 0x000fc800078ec0ff */
[----:B------:R-:W-:-:S04]  /*4660*/  IADD3 R38, PT, PT, R38, R41, RZ ;  /* 0x0000002926267210 */ /* 0x000fc80007ffe0ff */
[----:B------:R-:W-:Y:S01]  /*4670*/  LOP3.LUT R21, R38, R21, RZ, 0xfc, !PT ;  /* 0x0000001526157212 */ /* 0x000fe200078efcff */
[----:B------:R-:W-:Y:S06]  /*4680*/  BRA `(.L_x_95) ;  /* 0x0000000000107947 */ /* 0x000fec0003800000 */
.L_x_94:
[----:B------:R-:W-:-:S04]  /*4690*/  LOP3.LUT R21, R21, 0x80000000, RZ, 0xc0, !PT ;  /* 0x8000000015157812 */ /* 0x000fc800078ec0ff */
[----:B------:R-:W-:Y:S01]  /*46a0*/  LOP3.LUT R21, R21, 0x7f800000, RZ, 0xfc, !PT ;  /* 0x7f80000015157812 */ /* 0x000fe200078efcff */
[----:B------:R-:W-:Y:S06]  /*46b0*/  BRA `(.L_x_95) ;  /* 0x0000000000047947 */ /* 0x000fec0003800000 */
.L_x_93:
[----:B------:R-:W-:-:S07]  /*46c0*/  LEA R21, R38, R21, 0x17 ;  /* 0x0000001526157211 */ /* 0x000fce00078eb8ff */
.L_x_95:
[----:B------:R-:W-:Y:S05]  /*46d0*/  BSYNC.RECONVERGENT B1 ;  /* 0x0000000000017941 */ /* 0x000fea0003800200 */
.L_x_92:
[----:B------:R-:W-:Y:S05]  /*46e0*/  BRA `(.L_x_96) ;  /* 0x0000000000207947 */ /* 0x000fea0003800000 */
.L_x_91:
[----:B------:R-:W-:-:S04]  /*46f0*/  LOP3.LUT R21, R21, 0x80000000, R30, 0x48, !PT ;  /* 0x8000000015157812 */ /* 0x000fc800078e481e */
[----:B------:R-:W-:Y:S01]  /*4700*/  LOP3.LUT R21, R21, 0x7f800000, RZ, 0xfc, !PT ;  /* 0x7f80000015157812 */ /* 0x000fe200078efcff */
[----:B------:R-:W-:Y:S06]  /*4710*/  BRA `(.L_x_96) ;  /* 0x0000000000147947 */ /* 0x000fec0003800000 */
.L_x_90:
[----:B------:R-:W-:Y:S01]  /*4720*/  LOP3.LUT R21, R21, 0x80000000, R30, 0x48, !PT ;  /* 0x8000000015157812 */ /* 0x000fe200078e481e */
[----:B------:R-:W-:Y:S06]  /*4730*/  BRA `(.L_x_96) ;  /* 0x00000000000c7947 */ /* 0x000fec0003800000 */
.L_x_89:
[----:B------:R-:W0:Y:S01]  /*4740*/  MUFU.RSQ R21, -QNAN ;  /* 0xffc0000000157908 */ /* 0x000e220000001400 */
[----:B------:R-:W-:Y:S05]  /*4750*/  BRA `(.L_x_96) ;  /* 0x0000000000047947 */ /* 0x000fea0003800000 */
.L_x_88:
[----:B------:R-:W-:-:S07]  /*4760*/  FADD.FTZ R21, R30, R21 ;  /* 0x000000151e157221 */ /* 0x000fce0000010000 */
.L_x_96:
[----:B------:R-:W-:Y:S05]  /*4770*/  BSYNC.RECONVERGENT B0 ;  /* 0x0000000000007941 */ /* 0x000fea0003800200 */
.L_x_86:
[----:B------:R-:W-:Y:S01]  /*4780*/  HFMA2 R39, -RZ, RZ, 0, 0 ;  /* 0x00000000ff277431 */ /* 0x000fe200000001ff */
[----:B------:R-:W-:-:S04]  /*4790*/  MOV R38, R36 ;  /* 0x0000002400267202 */ /* 0x000fc80000000f00 */
[----:B0-----:R-:W-:Y:S05]  /*47a0*/  RET.REL.NODEC R38 `(MSSSIML1) ;  /* 0xffffffb826147950 */ /* 0x001fea0003c3ffff */
.L_x_97:
[----:B------:R-:W-:-:S00]  /*47b0*/  BRA `(.L_x_97) ;  /* 0xfffffffc00fc7947 */ /* 0x000fc0000383ffff */
[----:B------:R-:W-:-:S00]  /*47c0*/  NOP ;  /* 0x0000000000007918 */ /* 0x000fc00000000000 */
        /* <DEDUP_REMOVED lines=11> */
.L_x_99:


//--------------------- .nv.shared.reserved.0     --------------------------
	.section	.nv.shared.reserved.0,"aw",@nobits
	.weak		__nv_reservedSMEM_offset_0_alias
	.size		__nv_reservedSMEM_offset_0_alias, 0, 64
	.other		__nv_reservedSMEM_offset_0_alias,@"STO_CUDA_RESERVED_SHARED STV_DEFAULT"
__nv_reservedSMEM_offset_0_alias:
	.zero		0
	.zero		64


//--------------------- .nv.constant0.MSSSIML1    --------------------------
	.section	.nv.constant0.MSSSIML1,"a",@progbits
	.sectionflags	@""
	.align	4
.nv.constant0.MSSSIML1:
	.zero		940


//--------------------- SYMBOLS --------------------------

	.type		.nv.reservedSmem.offset0,@object
	.size		.nv.reservedSmem.offset0,0x4
